//
// Generated by NVIDIA NVVM Compiler
//
// Compiler Build ID: CL-36424714
// Cuda compilation tools, release 13.0, V13.0.88
// Based on NVVM 20.0.0
//

.version 9.0
.target sm_100
.address_size 64

	// .globl	_Z21ndConvolutionGradientPdS_S_S_S_S_iiii
.const .align 8 .b8 mask_gradient[392];
.const .align 8 .b8 mask_orient[14792];

.visible .entry _Z21ndConvolutionGradientPdS_S_S_S_S_iiii(
	.param .u64 .ptr .align 1 _Z21ndConvolutionGradientPdS_S_S_S_S_iiii_param_0,
	.param .u64 .ptr .align 1 _Z21ndConvolutionGradientPdS_S_S_S_S_iiii_param_1,
	.param .u64 .ptr .align 1 _Z21ndConvolutionGradientPdS_S_S_S_S_iiii_param_2,
	.param .u64 .ptr .align 1 _Z21ndConvolutionGradientPdS_S_S_S_S_iiii_param_3,
	.param .u64 .ptr .align 1 _Z21ndConvolutionGradientPdS_S_S_S_S_iiii_param_4,
	.param .u64 .ptr .align 1 _Z21ndConvolutionGradientPdS_S_S_S_S_iiii_param_5,
	.param .u32 _Z21ndConvolutionGradientPdS_S_S_S_S_iiii_param_6,
	.param .u32 _Z21ndConvolutionGradientPdS_S_S_S_S_iiii_param_7,
	.param .u32 _Z21ndConvolutionGradientPdS_S_S_S_S_iiii_param_8,
	.param .u32 _Z21ndConvolutionGradientPdS_S_S_S_S_iiii_param_9
)
{
	.reg .pred 	%p<13>;
	.reg .b32 	%r<76>;
	.reg .b64 	%rd<45>;
	.reg .b64 	%fd<172>;

	ld.param.u64 	%rd7, [_Z21ndConvolutionGradientPdS_S_S_S_S_iiii_param_0];
	ld.param.u64 	%rd8, [_Z21ndConvolutionGradientPdS_S_S_S_S_iiii_param_1];
	ld.param.u64 	%rd9, [_Z21ndConvolutionGradientPdS_S_S_S_S_iiii_param_2];
	ld.param.u64 	%rd4, [_Z21ndConvolutionGradientPdS_S_S_S_S_iiii_param_3];
	ld.param.u64 	%rd5, [_Z21ndConvolutionGradientPdS_S_S_S_S_iiii_param_4];
	ld.param.u64 	%rd6, [_Z21ndConvolutionGradientPdS_S_S_S_S_iiii_param_5];
	ld.param.u32 	%r31, [_Z21ndConvolutionGradientPdS_S_S_S_S_iiii_param_6];
	ld.param.u32 	%r32, [_Z21ndConvolutionGradientPdS_S_S_S_S_iiii_param_7];
	ld.param.u32 	%r33, [_Z21ndConvolutionGradientPdS_S_S_S_S_iiii_param_8];
	ld.param.u32 	%r34, [_Z21ndConvolutionGradientPdS_S_S_S_S_iiii_param_9];
	cvta.to.global.u64 	%rd1, %rd9;
	cvta.to.global.u64 	%rd2, %rd8;
	cvta.to.global.u64 	%rd3, %rd7;
	mov.u32 	%r35, %ctaid.y;
	mov.u32 	%r36, %ntid.y;
	mov.u32 	%r37, %tid.y;
	mad.lo.s32 	%r1, %r35, %r36, %r37;
	mov.u32 	%r38, %ctaid.x;
	mov.u32 	%r39, %ntid.x;
	mul.lo.s32 	%r2, %r38, %r39;
	mov.u32 	%r3, %tid.x;
	add.s32 	%r4, %r2, %r3;
	setp.ge.s32 	%p1, %r1, %r34;
	setp.ge.s32 	%p2, %r4, %r33;
	or.pred  	%p3, %p2, %p1;
	@%p3 bra 	$L__BB0_17;
	shr.u32 	%r40, %r32, 31;
	add.s32 	%r41, %r32, %r40;
	shr.s32 	%r6, %r41, 1;
	neg.s32 	%r5, %r6;
	setp.lt.s32 	%p4, %r6, %r5;
	mov.f64 	%fd166, 0d0000000000000000;
	mov.f64 	%fd167, %fd166;
	mov.f64 	%fd171, %fd166;
	@%p4 bra 	$L__BB0_16;
	sub.s32 	%r42, %r6, %r5;
	add.s32 	%r43, %r42, 1;
	and.b32  	%r7, %r43, 7;
	add.s32 	%r44, %r3, %r5;
	add.s32 	%r45, %r44, %r6;
	add.s32 	%r8, %r45, %r2;
	mov.f64 	%fd168, 0d0000000000000000;
	mov.u64 	%rd34, mask_gradient;
	mov.f64 	%fd167, %fd168;
	mov.f64 	%fd166, %fd168;
	mov.u32 	%r68, %r5;
$L__BB0_3:
	mov.u32 	%r9, %r68;
	sub.s32 	%r46, %r6, %r5;
	setp.lt.u32 	%p5, %r46, 7;
	add.s32 	%r47, %r6, %r1;
	add.s32 	%r48, %r47, %r9;
	mul.lo.s32 	%r10, %r48, %r31;
	add.s32 	%r49, %r6, %r4;
	add.s32 	%r11, %r49, %r10;
	add.s32 	%r50, %r9, %r6;
	mul.lo.s32 	%r12, %r50, %r32;
	add.s32 	%r13, %r12, %r6;
	mov.u32 	%r73, %r5;
	@%p5 bra 	$L__BB0_6;
	add.s32 	%r52, %r46, 1;
	and.b32  	%r53, %r52, -8;
	neg.s32 	%r69, %r53;
	add.s32 	%r71, %r8, %r10;
	add.s32 	%r54, %r5, %r6;
	add.s32 	%r70, %r54, %r12;
	mov.u32 	%r73, %r5;
$L__BB0_5:
	.pragma "nounroll";
	mul.wide.s32 	%rd10, %r71, 8;
	add.s64 	%rd11, %rd3, %rd10;
	ld.global.f64 	%fd47, [%rd11];
	mul.wide.s32 	%rd12, %r70, 8;
	mov.u64 	%rd13, mask_gradient;
	add.s64 	%rd14, %rd13, %rd12;
	ld.const.f64 	%fd48, [%rd14];
	fma.rn.f64 	%fd49, %fd47, %fd48, %fd166;
	add.s64 	%rd15, %rd2, %rd10;
	ld.global.f64 	%fd50, [%rd15];
	fma.rn.f64 	%fd51, %fd48, %fd50, %fd167;
	add.s64 	%rd16, %rd1, %rd10;
	ld.global.f64 	%fd52, [%rd16];
	fma.rn.f64 	%fd53, %fd52, %fd48, %fd168;
	ld.global.f64 	%fd54, [%rd11+8];
	ld.const.f64 	%fd55, [%rd14+8];
	fma.rn.f64 	%fd56, %fd54, %fd55, %fd49;
	ld.global.f64 	%fd57, [%rd15+8];
	fma.rn.f64 	%fd58, %fd55, %fd57, %fd51;
	ld.global.f64 	%fd59, [%rd16+8];
	fma.rn.f64 	%fd60, %fd59, %fd55, %fd53;
	ld.global.f64 	%fd61, [%rd11+16];
	ld.const.f64 	%fd62, [%rd14+16];
	fma.rn.f64 	%fd63, %fd61, %fd62, %fd56;
	ld.global.f64 	%fd64, [%rd15+16];
	fma.rn.f64 	%fd65, %fd62, %fd64, %fd58;
	ld.global.f64 	%fd66, [%rd16+16];
	fma.rn.f64 	%fd67, %fd66, %fd62, %fd60;
	ld.global.f64 	%fd68, [%rd11+24];
	ld.const.f64 	%fd69, [%rd14+24];
	fma.rn.f64 	%fd70, %fd68, %fd69, %fd63;
	ld.global.f64 	%fd71, [%rd15+24];
	fma.rn.f64 	%fd72, %fd69, %fd71, %fd65;
	ld.global.f64 	%fd73, [%rd16+24];
	fma.rn.f64 	%fd74, %fd73, %fd69, %fd67;
	ld.global.f64 	%fd75, [%rd11+32];
	ld.const.f64 	%fd76, [%rd14+32];
	fma.rn.f64 	%fd77, %fd75, %fd76, %fd70;
	ld.global.f64 	%fd78, [%rd15+32];
	fma.rn.f64 	%fd79, %fd76, %fd78, %fd72;
	ld.global.f64 	%fd80, [%rd16+32];
	fma.rn.f64 	%fd81, %fd80, %fd76, %fd74;
	ld.global.f64 	%fd82, [%rd11+40];
	ld.const.f64 	%fd83, [%rd14+40];
	fma.rn.f64 	%fd84, %fd82, %fd83, %fd77;
	ld.global.f64 	%fd85, [%rd15+40];
	fma.rn.f64 	%fd86, %fd83, %fd85, %fd79;
	ld.global.f64 	%fd87, [%rd16+40];
	fma.rn.f64 	%fd88, %fd87, %fd83, %fd81;
	ld.global.f64 	%fd89, [%rd11+48];
	ld.const.f64 	%fd90, [%rd14+48];
	fma.rn.f64 	%fd91, %fd89, %fd90, %fd84;
	ld.global.f64 	%fd92, [%rd15+48];
	fma.rn.f64 	%fd93, %fd90, %fd92, %fd86;
	ld.global.f64 	%fd94, [%rd16+48];
	fma.rn.f64 	%fd95, %fd94, %fd90, %fd88;
	ld.global.f64 	%fd96, [%rd11+56];
	ld.const.f64 	%fd97, [%rd14+56];
	fma.rn.f64 	%fd166, %fd96, %fd97, %fd91;
	ld.global.f64 	%fd98, [%rd15+56];
	fma.rn.f64 	%fd167, %fd97, %fd98, %fd93;
	ld.global.f64 	%fd99, [%rd16+56];
	fma.rn.f64 	%fd168, %fd99, %fd97, %fd95;
	add.s32 	%r73, %r73, 8;
	add.s32 	%r71, %r71, 8;
	add.s32 	%r70, %r70, 8;
	add.s32 	%r69, %r69, 8;
	setp.ne.s32 	%p6, %r69, 0;
	@%p6 bra 	$L__BB0_5;
$L__BB0_6:
	setp.eq.s32 	%p7, %r7, 0;
	@%p7 bra 	$L__BB0_14;
	add.s32 	%r55, %r7, -1;
	setp.lt.u32 	%p8, %r55, 3;
	@%p8 bra 	$L__BB0_9;
	add.s32 	%r56, %r11, %r73;
	mul.wide.s32 	%rd17, %r56, 8;
	add.s64 	%rd18, %rd3, %rd17;
	ld.global.f64 	%fd101, [%rd18];
	add.s32 	%r57, %r13, %r73;
	mul.wide.s32 	%rd19, %r57, 8;
	mov.u64 	%rd20, mask_gradient;
	add.s64 	%rd21, %rd20, %rd19;
	ld.const.f64 	%fd102, [%rd21];
	fma.rn.f64 	%fd103, %fd101, %fd102, %fd166;
	add.s64 	%rd22, %rd2, %rd17;
	ld.global.f64 	%fd104, [%rd22];
	fma.rn.f64 	%fd105, %fd102, %fd104, %fd167;
	add.s64 	%rd23, %rd1, %rd17;
	ld.global.f64 	%fd106, [%rd23];
	fma.rn.f64 	%fd107, %fd106, %fd102, %fd168;
	ld.global.f64 	%fd108, [%rd18+8];
	ld.const.f64 	%fd109, [%rd21+8];
	fma.rn.f64 	%fd110, %fd108, %fd109, %fd103;
	ld.global.f64 	%fd111, [%rd22+8];
	fma.rn.f64 	%fd112, %fd109, %fd111, %fd105;
	ld.global.f64 	%fd113, [%rd23+8];
	fma.rn.f64 	%fd114, %fd113, %fd109, %fd107;
	ld.global.f64 	%fd115, [%rd18+16];
	ld.const.f64 	%fd116, [%rd21+16];
	fma.rn.f64 	%fd117, %fd115, %fd116, %fd110;
	ld.global.f64 	%fd118, [%rd22+16];
	fma.rn.f64 	%fd119, %fd116, %fd118, %fd112;
	ld.global.f64 	%fd120, [%rd23+16];
	fma.rn.f64 	%fd121, %fd120, %fd116, %fd114;
	ld.global.f64 	%fd122, [%rd18+24];
	ld.const.f64 	%fd123, [%rd21+24];
	fma.rn.f64 	%fd166, %fd122, %fd123, %fd117;
	ld.global.f64 	%fd124, [%rd22+24];
	fma.rn.f64 	%fd167, %fd123, %fd124, %fd119;
	ld.global.f64 	%fd125, [%rd23+24];
	fma.rn.f64 	%fd168, %fd125, %fd123, %fd121;
	add.s32 	%r73, %r73, 4;
$L__BB0_9:
	sub.s32 	%r59, %r6, %r5;
	add.s32 	%r60, %r59, 1;
	and.b32  	%r58, %r60, 3;
	setp.eq.s32 	%p9, %r58, 0;
	@%p9 bra 	$L__BB0_14;
	setp.eq.s32 	%p10, %r58, 1;
	@%p10 bra 	$L__BB0_12;
	add.s32 	%r61, %r11, %r73;
	mul.wide.s32 	%rd24, %r61, 8;
	add.s64 	%rd25, %rd3, %rd24;
	ld.global.f64 	%fd127, [%rd25];
	add.s32 	%r62, %r13, %r73;
	mul.wide.s32 	%rd26, %r62, 8;
	add.s64 	%rd28, %rd34, %rd26;
	ld.const.f64 	%fd128, [%rd28];
	fma.rn.f64 	%fd129, %fd127, %fd128, %fd166;
	add.s64 	%rd29, %rd2, %rd24;
	ld.global.f64 	%fd130, [%rd29];
	fma.rn.f64 	%fd131, %fd128, %fd130, %fd167;
	add.s64 	%rd30, %rd1, %rd24;
	ld.global.f64 	%fd132, [%rd30];
	fma.rn.f64 	%fd133, %fd132, %fd128, %fd168;
	ld.global.f64 	%fd134, [%rd25+8];
	ld.const.f64 	%fd135, [%rd28+8];
	fma.rn.f64 	%fd166, %fd134, %fd135, %fd129;
	ld.global.f64 	%fd136, [%rd29+8];
	fma.rn.f64 	%fd167, %fd135, %fd136, %fd131;
	ld.global.f64 	%fd137, [%rd30+8];
	fma.rn.f64 	%fd168, %fd137, %fd135, %fd133;
	add.s32 	%r73, %r73, 2;
$L__BB0_12:
	and.b32  	%r64, %r59, 1;
	setp.eq.b32 	%p11, %r64, 1;
	@%p11 bra 	$L__BB0_14;
	add.s32 	%r65, %r11, %r73;
	mul.wide.s32 	%rd31, %r65, 8;
	add.s64 	%rd32, %rd3, %rd31;
	ld.global.f64 	%fd138, [%rd32];
	add.s32 	%r66, %r13, %r73;
	mul.wide.s32 	%rd33, %r66, 8;
	add.s64 	%rd35, %rd34, %rd33;
	ld.const.f64 	%fd139, [%rd35];
	fma.rn.f64 	%fd166, %fd138, %fd139, %fd166;
	add.s64 	%rd36, %rd2, %rd31;
	ld.global.f64 	%fd140, [%rd36];
	fma.rn.f64 	%fd167, %fd139, %fd140, %fd167;
	add.s64 	%rd37, %rd1, %rd31;
	ld.global.f64 	%fd141, [%rd37];
	fma.rn.f64 	%fd168, %fd141, %fd139, %fd168;
$L__BB0_14:
	add.s32 	%r68, %r9, 1;
	setp.ne.s32 	%p12, %r9, %r6;
	@%p12 bra 	$L__BB0_3;
	add.f64 	%fd171, %fd168, %fd168;
$L__BB0_16:
	mad.lo.s32 	%r67, %r33, %r1, %r4;
	cvta.to.global.u64 	%rd38, %rd4;
	mul.wide.s32 	%rd39, %r67, 8;
	add.s64 	%rd40, %rd38, %rd39;
	st.global.f64 	[%rd40], %fd166;
	cvta.to.global.u64 	%rd41, %rd5;
	add.s64 	%rd42, %rd41, %rd39;
	st.global.f64 	[%rd42], %fd167;
	cvta.to.global.u64 	%rd43, %rd6;
	add.s64 	%rd44, %rd43, %rd39;
	st.global.f64 	[%rd44], %fd171;
$L__BB0_17:
	ret;

}
	// .globl	_Z19ndConvolutionSinCosPdS_S_S_iiii
.visible .entry _Z19ndConvolutionSinCosPdS_S_S_iiii(
	.param .u64 .ptr .align 1 _Z19ndConvolutionSinCosPdS_S_S_iiii_param_0,
	.param .u64 .ptr .align 1 _Z19ndConvolutionSinCosPdS_S_S_iiii_param_1,
	.param .u64 .ptr .align 1 _Z19ndConvolutionSinCosPdS_S_S_iiii_param_2,
	.param .u64 .ptr .align 1 _Z19ndConvolutionSinCosPdS_S_S_iiii_param_3,
	.param .u32 _Z19ndConvolutionSinCosPdS_S_S_iiii_param_4,
	.param .u32 _Z19ndConvolutionSinCosPdS_S_S_iiii_param_5,
	.param .u32 _Z19ndConvolutionSinCosPdS_S_S_iiii_param_6,
	.param .u32 _Z19ndConvolutionSinCosPdS_S_S_iiii_param_7
)
{
	.reg .pred 	%p<13>;
	.reg .b32 	%r<76>;
	.reg .b64 	%rd<36>;
	.reg .b64 	%fd<121>;

	ld.param.u64 	%rd5, [_Z19ndConvolutionSinCosPdS_S_S_iiii_param_0];
	ld.param.u64 	%rd6, [_Z19ndConvolutionSinCosPdS_S_S_iiii_param_1];
	ld.param.u64 	%rd3, [_Z19ndConvolutionSinCosPdS_S_S_iiii_param_2];
	ld.param.u64 	%rd4, [_Z19ndConvolutionSinCosPdS_S_S_iiii_param_3];
	ld.param.u32 	%r31, [_Z19ndConvolutionSinCosPdS_S_S_iiii_param_4];
	ld.param.u32 	%r32, [_Z19ndConvolutionSinCosPdS_S_S_iiii_param_5];
	ld.param.u32 	%r33, [_Z19ndConvolutionSinCosPdS_S_S_iiii_param_6];
	ld.param.u32 	%r34, [_Z19ndConvolutionSinCosPdS_S_S_iiii_param_7];
	cvta.to.global.u64 	%rd1, %rd6;
	cvta.to.global.u64 	%rd2, %rd5;
	mov.u32 	%r35, %ctaid.y;
	mov.u32 	%r36, %ntid.y;
	mov.u32 	%r37, %tid.y;
	mad.lo.s32 	%r1, %r35, %r36, %r37;
	mov.u32 	%r38, %ctaid.x;
	mov.u32 	%r39, %ntid.x;
	mul.lo.s32 	%r2, %r38, %r39;
	mov.u32 	%r3, %tid.x;
	add.s32 	%r4, %r2, %r3;
	setp.ge.s32 	%p1, %r1, %r34;
	setp.ge.s32 	%p2, %r4, %r33;
	or.pred  	%p3, %p2, %p1;
	@%p3 bra 	$L__BB1_16;
	shr.u32 	%r40, %r32, 31;
	add.s32 	%r41, %r32, %r40;
	shr.s32 	%r6, %r41, 1;
	neg.s32 	%r5, %r6;
	setp.lt.s32 	%p4, %r6, %r5;
	mov.f64 	%fd117, 0d0000000000000000;
	mov.f64 	%fd118, %fd117;
	@%p4 bra 	$L__BB1_15;
	sub.s32 	%r42, %r6, %r5;
	add.s32 	%r43, %r42, 1;
	and.b32  	%r7, %r43, 7;
	add.s32 	%r44, %r3, %r5;
	add.s32 	%r45, %r44, %r6;
	add.s32 	%r8, %r45, %r2;
	mov.f64 	%fd118, 0d0000000000000000;
	mov.u64 	%rd28, mask_orient;
	mov.f64 	%fd117, %fd118;
	mov.u32 	%r68, %r5;
$L__BB1_3:
	mov.u32 	%r9, %r68;
	sub.s32 	%r46, %r6, %r5;
	setp.lt.u32 	%p5, %r46, 7;
	add.s32 	%r47, %r6, %r1;
	add.s32 	%r48, %r47, %r9;
	mul.lo.s32 	%r10, %r48, %r31;
	add.s32 	%r49, %r6, %r4;
	add.s32 	%r11, %r49, %r10;
	add.s32 	%r50, %r9, %r6;
	mul.lo.s32 	%r12, %r50, %r32;
	add.s32 	%r13, %r12, %r6;
	mov.u32 	%r73, %r5;
	@%p5 bra 	$L__BB1_6;
	add.s32 	%r52, %r46, 1;
	and.b32  	%r53, %r52, -8;
	neg.s32 	%r69, %r53;
	add.s32 	%r71, %r8, %r10;
	add.s32 	%r54, %r5, %r6;
	add.s32 	%r70, %r54, %r12;
	mov.u32 	%r73, %r5;
$L__BB1_5:
	.pragma "nounroll";
	mul.wide.s32 	%rd7, %r71, 8;
	add.s64 	%rd8, %rd2, %rd7;
	ld.global.f64 	%fd32, [%rd8];
	mul.wide.s32 	%rd9, %r70, 8;
	mov.u64 	%rd10, mask_orient;
	add.s64 	%rd11, %rd10, %rd9;
	ld.const.f64 	%fd33, [%rd11];
	fma.rn.f64 	%fd34, %fd32, %fd33, %fd117;
	add.s64 	%rd12, %rd1, %rd7;
	ld.global.f64 	%fd35, [%rd12];
	fma.rn.f64 	%fd36, %fd33, %fd35, %fd118;
	ld.global.f64 	%fd37, [%rd8+8];
	ld.const.f64 	%fd38, [%rd11+8];
	fma.rn.f64 	%fd39, %fd37, %fd38, %fd34;
	ld.global.f64 	%fd40, [%rd12+8];
	fma.rn.f64 	%fd41, %fd38, %fd40, %fd36;
	ld.global.f64 	%fd42, [%rd8+16];
	ld.const.f64 	%fd43, [%rd11+16];
	fma.rn.f64 	%fd44, %fd42, %fd43, %fd39;
	ld.global.f64 	%fd45, [%rd12+16];
	fma.rn.f64 	%fd46, %fd43, %fd45, %fd41;
	ld.global.f64 	%fd47, [%rd8+24];
	ld.const.f64 	%fd48, [%rd11+24];
	fma.rn.f64 	%fd49, %fd47, %fd48, %fd44;
	ld.global.f64 	%fd50, [%rd12+24];
	fma.rn.f64 	%fd51, %fd48, %fd50, %fd46;
	ld.global.f64 	%fd52, [%rd8+32];
	ld.const.f64 	%fd53, [%rd11+32];
	fma.rn.f64 	%fd54, %fd52, %fd53, %fd49;
	ld.global.f64 	%fd55, [%rd12+32];
	fma.rn.f64 	%fd56, %fd53, %fd55, %fd51;
	ld.global.f64 	%fd57, [%rd8+40];
	ld.const.f64 	%fd58, [%rd11+40];
	fma.rn.f64 	%fd59, %fd57, %fd58, %fd54;
	ld.global.f64 	%fd60, [%rd12+40];
	fma.rn.f64 	%fd61, %fd58, %fd60, %fd56;
	ld.global.f64 	%fd62, [%rd8+48];
	ld.const.f64 	%fd63, [%rd11+48];
	fma.rn.f64 	%fd64, %fd62, %fd63, %fd59;
	ld.global.f64 	%fd65, [%rd12+48];
	fma.rn.f64 	%fd66, %fd63, %fd65, %fd61;
	ld.global.f64 	%fd67, [%rd8+56];
	ld.const.f64 	%fd68, [%rd11+56];
	fma.rn.f64 	%fd117, %fd67, %fd68, %fd64;
	ld.global.f64 	%fd69, [%rd12+56];
	fma.rn.f64 	%fd118, %fd68, %fd69, %fd66;
	add.s32 	%r73, %r73, 8;
	add.s32 	%r71, %r71, 8;
	add.s32 	%r70, %r70, 8;
	add.s32 	%r69, %r69, 8;
	setp.ne.s32 	%p6, %r69, 0;
	@%p6 bra 	$L__BB1_5;
$L__BB1_6:
	setp.eq.s32 	%p7, %r7, 0;
	@%p7 bra 	$L__BB1_14;
	add.s32 	%r55, %r7, -1;
	setp.lt.u32 	%p8, %r55, 3;
	@%p8 bra 	$L__BB1_9;
	add.s32 	%r56, %r11, %r73;
	mul.wide.s32 	%rd13, %r56, 8;
	add.s64 	%rd14, %rd2, %rd13;
	ld.global.f64 	%fd71, [%rd14];
	add.s32 	%r57, %r13, %r73;
	mul.wide.s32 	%rd15, %r57, 8;
	add.s64 	%rd17, %rd28, %rd15;
	ld.const.f64 	%fd72, [%rd17];
	fma.rn.f64 	%fd73, %fd71, %fd72, %fd117;
	add.s64 	%rd18, %rd1, %rd13;
	ld.global.f64 	%fd74, [%rd18];
	fma.rn.f64 	%fd75, %fd72, %fd74, %fd118;
	ld.global.f64 	%fd76, [%rd14+8];
	ld.const.f64 	%fd77, [%rd17+8];
	fma.rn.f64 	%fd78, %fd76, %fd77, %fd73;
	ld.global.f64 	%fd79, [%rd18+8];
	fma.rn.f64 	%fd80, %fd77, %fd79, %fd75;
	ld.global.f64 	%fd81, [%rd14+16];
	ld.const.f64 	%fd82, [%rd17+16];
	fma.rn.f64 	%fd83, %fd81, %fd82, %fd78;
	ld.global.f64 	%fd84, [%rd18+16];
	fma.rn.f64 	%fd85, %fd82, %fd84, %fd80;
	ld.global.f64 	%fd86, [%rd14+24];
	ld.const.f64 	%fd87, [%rd17+24];
	fma.rn.f64 	%fd117, %fd86, %fd87, %fd83;
	ld.global.f64 	%fd88, [%rd18+24];
	fma.rn.f64 	%fd118, %fd87, %fd88, %fd85;
	add.s32 	%r73, %r73, 4;
$L__BB1_9:
	sub.s32 	%r59, %r6, %r5;
	add.s32 	%r60, %r59, 1;
	and.b32  	%r58, %r60, 3;
	setp.eq.s32 	%p9, %r58, 0;
	@%p9 bra 	$L__BB1_14;
	setp.eq.s32 	%p10, %r58, 1;
	@%p10 bra 	$L__BB1_12;
	add.s32 	%r61, %r11, %r73;
	mul.wide.s32 	%rd19, %r61, 8;
	add.s64 	%rd20, %rd2, %rd19;
	ld.global.f64 	%fd90, [%rd20];
	add.s32 	%r62, %r13, %r73;
	mul.wide.s32 	%rd21, %r62, 8;
	add.s64 	%rd23, %rd28, %rd21;
	ld.const.f64 	%fd91, [%rd23];
	fma.rn.f64 	%fd92, %fd90, %fd91, %fd117;
	add.s64 	%rd24, %rd1, %rd19;
	ld.global.f64 	%fd93, [%rd24];
	fma.rn.f64 	%fd94, %fd91, %fd93, %fd118;
	ld.global.f64 	%fd95, [%rd20+8];
	ld.const.f64 	%fd96, [%rd23+8];
	fma.rn.f64 	%fd117, %fd95, %fd96, %fd92;
	ld.global.f64 	%fd97, [%rd24+8];
	fma.rn.f64 	%fd118, %fd96, %fd97, %fd94;
	add.s32 	%r73, %r73, 2;
$L__BB1_12:
	and.b32  	%r64, %r59, 1;
	setp.eq.b32 	%p11, %r64, 1;
	@%p11 bra 	$L__BB1_14;
	add.s32 	%r65, %r11, %r73;
	mul.wide.s32 	%rd25, %r65, 8;
	add.s64 	%rd26, %rd2, %rd25;
	ld.global.f64 	%fd98, [%rd26];
	add.s32 	%r66, %r13, %r73;
	mul.wide.s32 	%rd27, %r66, 8;
	add.s64 	%rd29, %rd28, %rd27;
	ld.const.f64 	%fd99, [%rd29];
	fma.rn.f64 	%fd117, %fd98, %fd99, %fd117;
	add.s64 	%rd30, %rd1, %rd25;
	ld.global.f64 	%fd100, [%rd30];
	fma.rn.f64 	%fd118, %fd99, %fd100, %fd118;
$L__BB1_14:
	add.s32 	%r68, %r9, 1;
	setp.ne.s32 	%p12, %r9, %r6;
	@%p12 bra 	$L__BB1_3;
$L__BB1_15:
	mad.lo.s32 	%r67, %r33, %r1, %r4;
	cvta.to.global.u64 	%rd31, %rd3;
	mul.wide.s32 	%rd32, %r67, 8;
	add.s64 	%rd33, %rd31, %rd32;
	st.global.f64 	[%rd33], %fd117;
	cvta.to.global.u64 	%rd34, %rd4;
	add.s64 	%rd35, %rd34, %rd32;
	st.global.f64 	[%rd35], %fd118;
$L__BB1_16:
	ret;

}
	// .globl	_Z16gaborConvolutionPdS_S_S_Piiiiii
.visible .entry _Z16gaborConvolutionPdS_S_S_Piiiiii(
	.param .u64 .ptr .align 1 _Z16gaborConvolutionPdS_S_S_Piiiiii_param_0,
	.param .u64 .ptr .align 1 _Z16gaborConvolutionPdS_S_S_Piiiiii_param_1,
	.param .u64 .ptr .align 1 _Z16gaborConvolutionPdS_S_S_Piiiiii_param_2,
	.param .u64 .ptr .align 1 _Z16gaborConvolutionPdS_S_S_Piiiiii_param_3,
	.param .u64 .ptr .align 1 _Z16gaborConvolutionPdS_S_S_Piiiiii_param_4,
	.param .u32 _Z16gaborConvolutionPdS_S_S_Piiiiii_param_5,
	.param .u32 _Z16gaborConvolutionPdS_S_S_Piiiiii_param_6,
	.param .u32 _Z16gaborConvolutionPdS_S_S_Piiiiii_param_7,
	.param .u32 _Z16gaborConvolutionPdS_S_S_Piiiiii_param_8,
	.param .u32 _Z16gaborConvolutionPdS_S_S_Piiiiii_param_9
)
{
	.reg .pred 	%p<16>;
	.reg .b32 	%r<75>;
	.reg .b64 	%rd<31>;
	.reg .b64 	%fd<108>;

	ld.param.u64 	%rd8, [_Z16gaborConvolutionPdS_S_S_Piiiiii_param_0];
	ld.param.u64 	%rd10, [_Z16gaborConvolutionPdS_S_S_Piiiiii_param_2];
	ld.param.u64 	%rd11, [_Z16gaborConvolutionPdS_S_S_Piiiiii_param_3];
	ld.param.u64 	%rd9, [_Z16gaborConvolutionPdS_S_S_Piiiiii_param_4];
	ld.param.u32 	%r34, [_Z16gaborConvolutionPdS_S_S_Piiiiii_param_7];
	ld.param.u32 	%r35, [_Z16gaborConvolutionPdS_S_S_Piiiiii_param_8];
	ld.param.u32 	%r36, [_Z16gaborConvolutionPdS_S_S_Piiiiii_param_9];
	cvta.to.global.u64 	%rd1, %rd11;
	cvta.to.global.u64 	%rd2, %rd10;
	mov.u32 	%r37, %ctaid.y;
	mov.u32 	%r38, %ntid.y;
	mov.u32 	%r39, %tid.y;
	mad.lo.s32 	%r40, %r37, %r38, %r39;
	mov.u32 	%r41, %ctaid.x;
	mov.u32 	%r42, %ntid.x;
	mov.u32 	%r43, %tid.x;
	mad.lo.s32 	%r44, %r41, %r42, %r43;
	sub.s32 	%r45, %r36, %r34;
	setp.ge.s32 	%p1, %r40, %r45;
	min.s32 	%r47, %r40, %r44;
	setp.lt.s32 	%p2, %r47, %r34;
	sub.s32 	%r48, %r35, %r34;
	setp.ge.s32 	%p3, %r44, %r48;
	or.pred  	%p4, %p1, %p3;
	or.pred  	%p5, %p4, %p2;
	@%p5 bra 	$L__BB2_18;
	cvta.to.global.u64 	%rd12, %rd8;
	mad.lo.s32 	%r3, %r35, %r40, %r44;
	mul.wide.s32 	%rd13, %r3, 8;
	add.s64 	%rd14, %rd12, %rd13;
	ld.global.f64 	%fd12, [%rd14];
	setp.leu.f64 	%p6, %fd12, 0d0000000000000000;
	@%p6 bra 	$L__BB2_18;
	neg.s32 	%r4, %r34;
	setp.lt.s32 	%p7, %r34, 0;
	mul.lo.s32 	%r50, %r3, 3;
	cvta.to.global.u64 	%rd15, %rd9;
	mul.wide.s32 	%rd16, %r50, 4;
	add.s64 	%rd3, %rd15, %rd16;
	@%p7 bra 	$L__BB2_18;
	shl.b32 	%r52, %r34, 1;
	and.b32  	%r5, %r52, 14;
	and.b32  	%r6, %r52, 6;
	and.b32  	%r7, %r34, 1;
	and.b32  	%r53, %r52, 2147483632;
	neg.s32 	%r8, %r53;
	add.s64 	%rd4, %rd1, 64;
	add.s64 	%rd5, %rd2, 64;
	mov.b32 	%r66, 0;
$L__BB2_4:
	mov.u32 	%r9, %r66;
	ld.param.u32 	%r64, [_Z16gaborConvolutionPdS_S_S_Piiiiii_param_5];
	mad.lo.s32 	%r10, %r9, %r64, %r34;
	mov.f64 	%fd104, 0d0000000000000000;
	mov.u32 	%r67, %r4;
$L__BB2_5:
	ld.param.u32 	%r65, [_Z16gaborConvolutionPdS_S_S_Piiiiii_param_6];
	setp.lt.u32 	%p8, %r34, 8;
	add.s32 	%r54, %r67, %r40;
	mul.lo.s32 	%r12, %r54, %r35;
	add.s32 	%r13, %r12, %r44;
	add.s32 	%r55, %r10, %r67;
	mul.lo.s32 	%r69, %r55, %r65;
	add.s32 	%r15, %r69, %r34;
	mov.u32 	%r72, %r4;
	@%p8 bra 	$L__BB2_8;
	sub.s32 	%r56, %r44, %r34;
	add.s32 	%r68, %r56, %r12;
	mov.u32 	%r70, %r8;
	mov.u32 	%r72, %r4;
$L__BB2_7:
	.pragma "nounroll";
	mul.wide.s32 	%rd17, %r69, 8;
	add.s64 	%rd18, %rd4, %rd17;
	mul.wide.s32 	%rd19, %r68, 8;
	add.s64 	%rd20, %rd5, %rd19;
	ld.global.f64 	%fd14, [%rd20+-64];
	ld.global.f64 	%fd15, [%rd18+-64];
	fma.rn.f64 	%fd16, %fd14, %fd15, %fd104;
	ld.global.f64 	%fd17, [%rd20+-56];
	ld.global.f64 	%fd18, [%rd18+-56];
	fma.rn.f64 	%fd19, %fd17, %fd18, %fd16;
	ld.global.f64 	%fd20, [%rd20+-48];
	ld.global.f64 	%fd21, [%rd18+-48];
	fma.rn.f64 	%fd22, %fd20, %fd21, %fd19;
	ld.global.f64 	%fd23, [%rd20+-40];
	ld.global.f64 	%fd24, [%rd18+-40];
	fma.rn.f64 	%fd25, %fd23, %fd24, %fd22;
	ld.global.f64 	%fd26, [%rd20+-32];
	ld.global.f64 	%fd27, [%rd18+-32];
	fma.rn.f64 	%fd28, %fd26, %fd27, %fd25;
	ld.global.f64 	%fd29, [%rd20+-24];
	ld.global.f64 	%fd30, [%rd18+-24];
	fma.rn.f64 	%fd31, %fd29, %fd30, %fd28;
	ld.global.f64 	%fd32, [%rd20+-16];
	ld.global.f64 	%fd33, [%rd18+-16];
	fma.rn.f64 	%fd34, %fd32, %fd33, %fd31;
	ld.global.f64 	%fd35, [%rd20+-8];
	ld.global.f64 	%fd36, [%rd18+-8];
	fma.rn.f64 	%fd37, %fd35, %fd36, %fd34;
	ld.global.f64 	%fd38, [%rd20];
	ld.global.f64 	%fd39, [%rd18];
	fma.rn.f64 	%fd40, %fd38, %fd39, %fd37;
	ld.global.f64 	%fd41, [%rd20+8];
	ld.global.f64 	%fd42, [%rd18+8];
	fma.rn.f64 	%fd43, %fd41, %fd42, %fd40;
	ld.global.f64 	%fd44, [%rd20+16];
	ld.global.f64 	%fd45, [%rd18+16];
	fma.rn.f64 	%fd46, %fd44, %fd45, %fd43;
	ld.global.f64 	%fd47, [%rd20+24];
	ld.global.f64 	%fd48, [%rd18+24];
	fma.rn.f64 	%fd49, %fd47, %fd48, %fd46;
	ld.global.f64 	%fd50, [%rd20+32];
	ld.global.f64 	%fd51, [%rd18+32];
	fma.rn.f64 	%fd52, %fd50, %fd51, %fd49;
	ld.global.f64 	%fd53, [%rd20+40];
	ld.global.f64 	%fd54, [%rd18+40];
	fma.rn.f64 	%fd55, %fd53, %fd54, %fd52;
	ld.global.f64 	%fd56, [%rd20+48];
	ld.global.f64 	%fd57, [%rd18+48];
	fma.rn.f64 	%fd58, %fd56, %fd57, %fd55;
	ld.global.f64 	%fd59, [%rd20+56];
	ld.global.f64 	%fd60, [%rd18+56];
	fma.rn.f64 	%fd104, %fd59, %fd60, %fd58;
	add.s32 	%r72, %r72, 16;
	add.s32 	%r70, %r70, 16;
	add.s32 	%r69, %r69, 16;
	add.s32 	%r68, %r68, 16;
	setp.ne.s32 	%p9, %r70, 0;
	@%p9 bra 	$L__BB2_7;
$L__BB2_8:
	setp.lt.u32 	%p10, %r5, 7;
	@%p10 bra 	$L__BB2_10;
	add.s32 	%r57, %r13, %r72;
	mul.wide.s32 	%rd21, %r57, 8;
	add.s64 	%rd22, %rd2, %rd21;
	ld.global.f64 	%fd61, [%rd22];
	add.s32 	%r58, %r15, %r72;
	mul.wide.s32 	%rd23, %r58, 8;
	add.s64 	%rd24, %rd1, %rd23;
	ld.global.f64 	%fd62, [%rd24];
	fma.rn.f64 	%fd63, %fd61, %fd62, %fd104;
	ld.global.f64 	%fd64, [%rd22+8];
	ld.global.f64 	%fd65, [%rd24+8];
	fma.rn.f64 	%fd66, %fd64, %fd65, %fd63;
	ld.global.f64 	%fd67, [%rd22+16];
	ld.global.f64 	%fd68, [%rd24+16];
	fma.rn.f64 	%fd69, %fd67, %fd68, %fd66;
	ld.global.f64 	%fd70, [%rd22+24];
	ld.global.f64 	%fd71, [%rd24+24];
	fma.rn.f64 	%fd72, %fd70, %fd71, %fd69;
	ld.global.f64 	%fd73, [%rd22+32];
	ld.global.f64 	%fd74, [%rd24+32];
	fma.rn.f64 	%fd75, %fd73, %fd74, %fd72;
	ld.global.f64 	%fd76, [%rd22+40];
	ld.global.f64 	%fd77, [%rd24+40];
	fma.rn.f64 	%fd78, %fd76, %fd77, %fd75;
	ld.global.f64 	%fd79, [%rd22+48];
	ld.global.f64 	%fd80, [%rd24+48];
	fma.rn.f64 	%fd81, %fd79, %fd80, %fd78;
	ld.global.f64 	%fd82, [%rd22+56];
	ld.global.f64 	%fd83, [%rd24+56];
	fma.rn.f64 	%fd104, %fd82, %fd83, %fd81;
	add.s32 	%r72, %r72, 8;
$L__BB2_10:
	setp.lt.u32 	%p11, %r6, 3;
	@%p11 bra 	$L__BB2_12;
	add.s32 	%r59, %r13, %r72;
	mul.wide.s32 	%rd25, %r59, 8;
	add.s64 	%rd26, %rd2, %rd25;
	ld.global.f64 	%fd84, [%rd26];
	add.s32 	%r60, %r15, %r72;
	mul.wide.s32 	%rd27, %r60, 8;
	add.s64 	%rd28, %rd1, %rd27;
	ld.global.f64 	%fd85, [%rd28];
	fma.rn.f64 	%fd86, %fd84, %fd85, %fd104;
	ld.global.f64 	%fd87, [%rd26+8];
	ld.global.f64 	%fd88, [%rd28+8];
	fma.rn.f64 	%fd89, %fd87, %fd88, %fd86;
	ld.global.f64 	%fd90, [%rd26+16];
	ld.global.f64 	%fd91, [%rd28+16];
	fma.rn.f64 	%fd92, %fd90, %fd91, %fd89;
	ld.global.f64 	%fd93, [%rd26+24];
	ld.global.f64 	%fd94, [%rd28+24];
	fma.rn.f64 	%fd104, %fd93, %fd94, %fd92;
	add.s32 	%r72, %r72, 4;
$L__BB2_12:
	setp.eq.s32 	%p12, %r7, 0;
	add.s32 	%r61, %r13, %r72;
	mul.wide.s32 	%rd29, %r61, 8;
	add.s64 	%rd6, %rd2, %rd29;
	ld.global.f64 	%fd95, [%rd6];
	add.s32 	%r62, %r15, %r72;
	mul.wide.s32 	%rd30, %r62, 8;
	add.s64 	%rd7, %rd1, %rd30;
	ld.global.f64 	%fd96, [%rd7];
	fma.rn.f64 	%fd104, %fd95, %fd96, %fd104;
	@%p12 bra 	$L__BB2_14;
	ld.global.f64 	%fd97, [%rd6+8];
	ld.global.f64 	%fd98, [%rd7+8];
	fma.rn.f64 	%fd99, %fd97, %fd98, %fd104;
	ld.global.f64 	%fd100, [%rd6+16];
	ld.global.f64 	%fd101, [%rd7+16];
	fma.rn.f64 	%fd104, %fd100, %fd101, %fd99;
$L__BB2_14:
	add.s32 	%r30, %r67, 1;
	setp.ne.s32 	%p13, %r67, %r34;
	mov.u32 	%r67, %r30;
	@%p13 bra 	$L__BB2_5;
	setp.geu.f64 	%p14, %fd104, 0dC008000000000000;
	@%p14 bra 	$L__BB2_17;
	st.global.u32 	[%rd3], %r40;
	st.global.u32 	[%rd3+4], %r44;
	mov.b32 	%r63, 0;
	st.global.u32 	[%rd3+8], %r63;
$L__BB2_17:
	add.s32 	%r66, %r9, 19;
	setp.lt.u32 	%p15, %r9, 41;
	@%p15 bra 	$L__BB2_4;
$L__BB2_18:
	ret;

}


// ===== COMPILED SASS (sm_100) =====

	.target	sm_100

	.elftype	@"ET_EXEC"


//--------------------- .note.nv.tkinfo           --------------------------
	.section	.note.nv.tkinfo,"",@"SHT_NOTE"
	.sectionflags	@"SHF_NOTE_NV_TKINFO"
	.tkinfo
        /*0018*/ 	.word	0x00000002
        /*0030*/ 	.string	""
        /*0030*/ 	.string	"ptxas"
        /*0030*/ 	.string	"Cuda compilation tools, release 13.0, V13.0.88"
        /*0030*/ 	.string	"Build cuda_13.0.r13.0/compiler.36424714_0"
        /*0030*/ 	.string	"-arch sm_100 -m 64 "



//--------------------- .note.nv.cuinfo           --------------------------
	.section	.note.nv.cuinfo,"",@"SHT_NOTE"
	.sectionflags	@"SHF_NOTE_NV_CUINFO"
        /*0018*/ 	.short	0x0002
        /*001a*/ 	.short	0x0064
        /*001c*/ 	.short	0x0082
	.zero		2


//--------------------- .nv.info                  --------------------------
	.section	.nv.info,"",@"SHT_CUDA_INFO"
	.align	4


	//----- nvinfo : EIATTR_REGCOUNT
	.align		4
        /*0000*/ 	.byte	0x04, 0x2f
        /*0002*/ 	.short	(.L_3 - .L_2)
	.align		4
.L_2:
        /*0004*/ 	.word	index@(_Z21ndConvolutionGradientPdS_S_S_S_S_iiii)
        /*0008*/ 	.word	0x00000020


	//----- nvinfo : EIATTR_FRAME_SIZE
	.align		4
.L_3:
        /*000c*/ 	.byte	0x04, 0x11
        /*000e*/ 	.short	(.L_5 - .L_4)
	.align		4
.L_4:
        /*0010*/ 	.word	index@(_Z21ndConvolutionGradientPdS_S_S_S_S_iiii)
        /*0014*/ 	.word	0x00000000


	//----- nvinfo : EIATTR_REGCOUNT
	.align		4
.L_5:
        /*0018*/ 	.byte	0x04, 0x2f
        /*001a*/ 	.short	(.L_7 - .L_6)
	.align		4
.L_6:
        /*001c*/ 	.word	index@(_Z19ndConvolutionSinCosPdS_S_S_iiii)
        /*0020*/ 	.word	0x00000028


	//----- nvinfo : EIATTR_FRAME_SIZE
	.align		4
.L_7:
        /*0024*/ 	.byte	0x04, 0x11
        /*0026*/ 	.short	(.L_9 - .L_8)
	.align		4
.L_8:
        /*0028*/ 	.word	index@(_Z19ndConvolutionSinCosPdS_S_S_iiii)
        /*002c*/ 	.word	0x00000000


	//----- nvinfo : EIATTR_REGCOUNT
	.align		4
.L_9:
        /*0030*/ 	.byte	0x04, 0x2f
        /*0032*/ 	.short	(.L_11 - .L_10)
	.align		4
.L_10:
        /*0034*/ 	.word	index@(_Z16gaborConvolutionPdS_S_S_Piiiiii)
        /*0038*/ 	.word	0x00000020


	//----- nvinfo : EIATTR_FRAME_SIZE
	.align		4
.L_11:
        /*003c*/ 	.byte	0x04, 0x11
        /*003e*/ 	.short	(.L_13 - .L_12)
	.align		4
.L_12:
        /*0040*/ 	.word	index@(_Z16gaborConvolutionPdS_S_S_Piiiiii)
        /*0044*/ 	.word	0x00000000


	//----- nvinfo : EIATTR_MIN_STACK_SIZE
	.align		4
.L_13:
        /*0048*/ 	.byte	0x04, 0x12
        /*004a*/ 	.short	(.L_15 - .L_14)
	.align		4
.L_14:
        /*004c*/ 	.word	index@(_Z16gaborConvolutionPdS_S_S_Piiiiii)
        /*0050*/ 	.word	0x00000000


	//----- nvinfo : EIATTR_MIN_STACK_SIZE
	.align		4
.L_15:
        /*0054*/ 	.byte	0x04, 0x12
        /*0056*/ 	.short	(.L_17 - .L_16)
	.align		4
.L_16:
        /*0058*/ 	.word	index@(_Z19ndConvolutionSinCosPdS_S_S_iiii)
        /*005c*/ 	.word	0x00000000


	//----- nvinfo : EIATTR_MIN_STACK_SIZE
	.align		4
.L_17:
        /*0060*/ 	.byte	0x04, 0x12
        /*0062*/ 	.short	(.L_19 - .L_18)
	.align		4
.L_18:
        /*0064*/ 	.word	index@(_Z21ndConvolutionGradientPdS_S_S_S_S_iiii)
        /*0068*/ 	.word	0x00000000
.L_19:


//--------------------- .nv.compat                --------------------------
	.section	.nv.compat,"",@"SHT_CUDA_COMPAT_INFO"
	.align	4
        /*0000*/ 	.byte	0x02, 0x09, 0x00, 0x00, 0x02, 0x02, 0x01, 0x00, 0x02, 0x05, 0x05, 0x00, 0x03, 0x07, 0x01, 0x01
        /*0010*/ 	.byte	0x02, 0x03, 0x00, 0x00, 0x02, 0x06, 0x01, 0x00, 0x04, 0x0b, 0x08, 0x00, 0x01, 0x00, 0x00, 0x00
        /*0020*/ 	.byte	0x00, 0x00, 0x00, 0x00


//--------------------- .nv.info._Z16gaborConvolutionPdS_S_S_Piiiiii --------------------------
	.section	.nv.info._Z16gaborConvolutionPdS_S_S_Piiiiii,"",@"SHT_CUDA_INFO"
	.sectionflags	@""
	.align	4


	//----- nvinfo : EIATTR_CUDA_API_VERSION
	.align		4
        /*0000*/ 	.byte	0x04, 0x37
        /*0002*/ 	.short	(.L_21 - .L_20)
.L_20:
        /*0004*/ 	.word	0x00000082


	//----- nvinfo : EIATTR_KPARAM_INFO
	.align		4
.L_21:
        /*0008*/ 	.byte	0x04, 0x17
        /*000a*/ 	.short	(.L_23 - .L_22)
.L_22:
        /*000c*/ 	.word	0x00000000
        /*0010*/ 	.short	0x0009
        /*0012*/ 	.short	0x0038
        /*0014*/ 	.byte	0x00, 0xf0, 0x11, 0x00


	//----- nvinfo : EIATTR_KPARAM_INFO
	.align		4
.L_23:
        /*0018*/ 	.byte	0x04, 0x17
        /*001a*/ 	.short	(.L_25 - .L_24)
.L_24:
        /*001c*/ 	.word	0x00000000
        /*0020*/ 	.short	0x0008
        /*0022*/ 	.short	0x0034
        /*0024*/ 	.byte	0x00, 0xf0, 0x11, 0x00


	//----- nvinfo : EIATTR_KPARAM_INFO
	.align		4
.L_25:
        /*0028*/ 	.byte	0x04, 0x17
        /*002a*/ 	.short	(.L_27 - .L_26)
.L_26:
        /*002c*/ 	.word	0x00000000
        /*0030*/ 	.short	0x0007
        /*0032*/ 	.short	0x0030
        /*0034*/ 	.byte	0x00, 0xf0, 0x11, 0x00


	//----- nvinfo : EIATTR_KPARAM_INFO
	.align		4
.L_27:
        /*0038*/ 	.byte	0x04, 0x17
        /*003a*/ 	.short	(.L_29 - .L_28)
.L_28:
        /*003c*/ 	.word	0x00000000
        /*0040*/ 	.short	0x0006
        /*0042*/ 	.short	0x002c
        /*0044*/ 	.byte	0x00, 0xf0, 0x11, 0x00


	//----- nvinfo : EIATTR_KPARAM_INFO
	.align		4
.L_29:
        /*0048*/ 	.byte	0x04, 0x17
        /*004a*/ 	.short	(.L_31 - .L_30)
.L_30:
        /*004c*/ 	.word	0x00000000
        /*0050*/ 	.short	0x0005
        /*0052*/ 	.short	0x0028
        /*0054*/ 	.byte	0x00, 0xf0, 0x11, 0x00


	//----- nvinfo : EIATTR_KPARAM_INFO
	.align		4
.L_31:
        /*0058*/ 	.byte	0x04, 0x17
        /*005a*/ 	.short	(.L_33 - .L_32)
.L_32:
        /*005c*/ 	.word	0x00000000
        /*0060*/ 	.short	0x0004
        /*0062*/ 	.short	0x0020
        /*0064*/ 	.byte	0x00, 0xf5, 0x21, 0x00


	//----- nvinfo : EIATTR_KPARAM_INFO
	.align		4
.L_33:
        /*0068*/ 	.byte	0x04, 0x17
        /*006a*/ 	.short	(.L_35 - .L_34)
.L_34:
        /*006c*/ 	.word	0x00000000
        /*0070*/ 	.short	0x0003
        /*0072*/ 	.short	0x0018
        /*0074*/ 	.byte	0x00, 0xf5, 0x21, 0x00


	//----- nvinfo : EIATTR_KPARAM_INFO
	.align		4
.L_35:
        /*0078*/ 	.byte	0x04, 0x17
        /*007a*/ 	.short	(.L_37 - .L_36)
.L_36:
        /*007c*/ 	.word	0x00000000
        /*0080*/ 	.short	0x0002
        /*0082*/ 	.short	0x0010
        /*0084*/ 	.byte	0x00, 0xf5, 0x21, 0x00


	//----- nvinfo : EIATTR_KPARAM_INFO
	.align		4
.L_37:
        /*0088*/ 	.byte	0x04, 0x17
        /*008a*/ 	.short	(.L_39 - .L_38)
.L_38:
        /*008c*/ 	.word	0x00000000
        /*0090*/ 	.short	0x0001
        /*0092*/ 	.short	0x0008
        /*0094*/ 	.byte	0x00, 0xf5, 0x21, 0x00


	//----- nvinfo : EIATTR_KPARAM_INFO
	.align		4
.L_39:
        /*0098*/ 	.byte	0x04, 0x17
        /*009a*/ 	.short	(.L_41 - .L_40)
.L_40:
        /*009c*/ 	.word	0x00000000
        /*00a0*/ 	.short	0x0000
        /*00a2*/ 	.short	0x0000
        /*00a4*/ 	.byte	0x00, 0xf5, 0x21, 0x00


	//----- nvinfo : EIATTR_SPARSE_MMA_MASK
	.align		4
.L_41:
        /*00a8*/ 	.byte	0x03, 0x50
        /*00aa*/ 	.short	0x0000


	//----- nvinfo : EIATTR_MAXREG_COUNT
	.align		4
        /*00ac*/ 	.byte	0x03, 0x1b
        /*00ae*/ 	.short	0x00ff


	//----- nvinfo : EIATTR_MERCURY_ISA_VERSION
	.align		4
        /*00b0*/ 	.byte	0x03, 0x5f
        /*00b2*/ 	.short	0x0101


	//----- nvinfo : EIATTR_VRC_CTA_INIT_COUNT
	.align		4
        /*00b4*/ 	.byte	0x02, 0x4a
	.zero		1
	.zero		1


	//----- nvinfo : EIATTR_EXIT_INSTR_OFFSETS
	.align		4
        /*00b8*/ 	.byte	0x04, 0x1c
        /*00ba*/ 	.short	(.L_43 - .L_42)


	//   ....[0]....
.L_42:
        /*00bc*/ 	.word	0x00000110


	//   ....[1]....
        /*00c0*/ 	.word	0x00000180


	//   ....[2]....
        /*00c4*/ 	.word	0x000001a0


	//   ....[3]....
        /*00c8*/ 	.word	0x00000e50


	//----- nvinfo : EIATTR_CBANK_PARAM_SIZE
	.align		4
.L_43:
        /*00cc*/ 	.byte	0x03, 0x19
        /*00ce*/ 	.short	0x003c


	//----- nvinfo : EIATTR_PARAM_CBANK
	.align		4
        /*00d0*/ 	.byte	0x04, 0x0a
        /*00d2*/ 	.short	(.L_45 - .L_44)
	.align		4
.L_44:
        /*00d4*/ 	.word	index@(.nv.constant0._Z16gaborConvolutionPdS_S_S_Piiiiii)
        /*00d8*/ 	.short	0x0380
        /*00da*/ 	.short	0x003c


	//----- nvinfo : EIATTR_SW_WAR
	.align		4
.L_45:
        /*00dc*/ 	.byte	0x04, 0x36
        /*00de*/ 	.short	(.L_47 - .L_46)
.L_46:
        /*00e0*/ 	.word	0x00000008
.L_47:


//--------------------- .nv.info._Z19ndConvolutionSinCosPdS_S_S_iiii --------------------------
	.section	.nv.info._Z19ndConvolutionSinCosPdS_S_S_iiii,"",@"SHT_CUDA_INFO"
	.sectionflags	@""
	.align	4


	//----- nvinfo : EIATTR_CUDA_API_VERSION
	.align		4
        /*0000*/ 	.byte	0x04, 0x37
        /*0002*/ 	.short	(.L_49 - .L_48)
.L_48:
        /*0004*/ 	.word	0x00000082


	//----- nvinfo : EIATTR_KPARAM_INFO
	.align		4
.L_49:
        /*0008*/ 	.byte	0x04, 0x17
        /*000a*/ 	.short	(.L_51 - .L_50)
.L_50:
        /*000c*/ 	.word	0x00000000
        /*0010*/ 	.short	0x0007
        /*0012*/ 	.short	0x002c
        /*0014*/ 	.byte	0x00, 0xf0, 0x11, 0x00


	//----- nvinfo : EIATTR_KPARAM_INFO
	.align		4
.L_51:
        /*0018*/ 	.byte	0x04, 0x17
        /*001a*/ 	.short	(.L_53 - .L_52)
.L_52:
        /*001c*/ 	.word	0x00000000
        /*0020*/ 	.short	0x0006
        /*0022*/ 	.short	0x0028
        /*0024*/ 	.byte	0x00, 0xf0, 0x11, 0x00


	//----- nvinfo : EIATTR_KPARAM_INFO
	.align		4
.L_53:
        /*0028*/ 	.byte	0x04, 0x17
        /*002a*/ 	.short	(.L_55 - .L_54)
.L_54:
        /*002c*/ 	.word	0x00000000
        /*0030*/ 	.short	0x0005
        /*0032*/ 	.short	0x0024
        /*0034*/ 	.byte	0x00, 0xf0, 0x11, 0x00


	//----- nvinfo : EIATTR_KPARAM_INFO
	.align		4
.L_55:
        /*0038*/ 	.byte	0x04, 0x17
        /*003a*/ 	.short	(.L_57 - .L_56)
.L_56:
        /*003c*/ 	.word	0x00000000
        /*0040*/ 	.short	0x0004
        /*0042*/ 	.short	0x0020
        /*0044*/ 	.byte	0x00, 0xf0, 0x11, 0x00


	//----- nvinfo : EIATTR_KPARAM_INFO
	.align		4
.L_57:
        /*0048*/ 	.byte	0x04, 0x17
        /*004a*/ 	.short	(.L_59 - .L_58)
.L_58:
        /*004c*/ 	.word	0x00000000
        /*0050*/ 	.short	0x0003
        /*0052*/ 	.short	0x0018
        /*0054*/ 	.byte	0x00, 0xf5, 0x21, 0x00


	//----- nvinfo : EIATTR_KPARAM_INFO
	.align		4
.L_59:
        /*0058*/ 	.byte	0x04, 0x17
        /*005a*/ 	.short	(.L_61 - .L_60)
.L_60:
        /*005c*/ 	.word	0x00000000
        /*0060*/ 	.short	0x0002
        /*0062*/ 	.short	0x0010
        /*0064*/ 	.byte	0x00, 0xf5, 0x21, 0x00


	//----- nvinfo : EIATTR_KPARAM_INFO
	.align		4
.L_61:
        /*0068*/ 	.byte	0x04, 0x17
        /*006a*/ 	.short	(.L_63 - .L_62)
.L_62:
        /*006c*/ 	.word	0x00000000
        /*0070*/ 	.short	0x0001
        /*0072*/ 	.short	0x0008
        /*0074*/ 	.byte	0x00, 0xf5, 0x21, 0x00


	//----- nvinfo : EIATTR_KPARAM_INFO
	.align		4
.L_63:
        /*0078*/ 	.byte	0x04, 0x17
        /*007a*/ 	.short	(.L_65 - .L_64)
.L_64:
        /*007c*/ 	.word	0x00000000
        /*0080*/ 	.short	0x0000
        /*0082*/ 	.short	0x0000
        /*0084*/ 	.byte	0x00, 0xf5, 0x21, 0x00


	//----- nvinfo : EIATTR_SPARSE_MMA_MASK
	.align		4
.L_65:
        /*0088*/ 	.byte	0x03, 0x50
        /*008a*/ 	.short	0x0000


	//----- nvinfo : EIATTR_MAXREG_COUNT
	.align		4
        /*008c*/ 	.byte	0x03, 0x1b
        /*008e*/ 	.short	0x00ff


	//----- nvinfo : EIATTR_MERCURY_ISA_VERSION
	.align		4
        /*0090*/ 	.byte	0x03, 0x5f
        /*0092*/ 	.short	0x0101


	//----- nvinfo : EIATTR_VRC_CTA_INIT_COUNT
	.align		4
        /*0094*/ 	.byte	0x02, 0x4a
	.zero		1
	.zero		1


	//----- nvinfo : EIATTR_EXIT_INSTR_OFFSETS
	.align		4
        /*0098*/ 	.byte	0x04, 0x1c
        /*009a*/ 	.short	(.L_67 - .L_66)


	//   ....[0]....
.L_66:
        /*009c*/ 	.word	0x000000c0


	//   ....[1]....
        /*00a0*/ 	.word	0x00000b30


	//----- nvinfo : EIATTR_CBANK_PARAM_SIZE
	.align		4
.L_67:
        /*00a4*/ 	.byte	0x03, 0x19
        /*00a6*/ 	.short	0x0030


	//----- nvinfo : EIATTR_PARAM_CBANK
	.align		4
        /*00a8*/ 	.byte	0x04, 0x0a
        /*00aa*/ 	.short	(.L_69 - .L_68)
	.align		4
.L_68:
        /*00ac*/ 	.word	index@(.nv.constant0._Z19ndConvolutionSinCosPdS_S_S_iiii)
        /*00b0*/ 	.short	0x0380
        /*00b2*/ 	.short	0x0030


	//----- nvinfo : EIATTR_SW_WAR
	.align		4
.L_69:
        /*00b4*/ 	.byte	0x04, 0x36
        /*00b6*/ 	.short	(.L_71 - .L_70)
.L_70:
        /*00b8*/ 	.word	0x00000008
.L_71:


//--------------------- .nv.info._Z21ndConvolutionGradientPdS_S_S_S_S_iiii --------------------------
	.section	.nv.info._Z21ndConvolutionGradientPdS_S_S_S_S_iiii,"",@"SHT_CUDA_INFO"
	.sectionflags	@""
	.align	4


	//----- nvinfo : EIATTR_CUDA_API_VERSION
	.align		4
        /*0000*/ 	.byte	0x04, 0x37
        /*0002*/ 	.short	(.L_73 - .L_72)
.L_72:
        /*0004*/ 	.word	0x00000082


	//----- nvinfo : EIATTR_KPARAM_INFO
	.align		4
.L_73:
        /*0008*/ 	.byte	0x04, 0x17
        /*000a*/ 	.short	(.L_75 - .L_74)
.L_74:
        /*000c*/ 	.word	0x00000000
        /*0010*/ 	.short	0x0009
        /*0012*/ 	.short	0x003c
        /*0014*/ 	.byte	0x00, 0xf0, 0x11, 0x00


	//----- nvinfo : EIATTR_KPARAM_INFO
	.align		4
.L_75:
        /*0018*/ 	.byte	0x04, 0x17
        /*001a*/ 	.short	(.L_77 - .L_76)
.L_76:
        /*001c*/ 	.word	0x00000000
        /*0020*/ 	.short	0x0008
        /*0022*/ 	.short	0x0038
        /*0024*/ 	.byte	0x00, 0xf0, 0x11, 0x00


	//----- nvinfo : EIATTR_KPARAM_INFO
	.align		4
.L_77:
        /*0028*/ 	.byte	0x04, 0x17
        /*002a*/ 	.short	(.L_79 - .L_78)
.L_78:
        /*002c*/ 	.word	0x00000000
        /*0030*/ 	.short	0x0007
        /*0032*/ 	.short	0x0034
        /*0034*/ 	.byte	0x00, 0xf0, 0x11, 0x00


	//----- nvinfo : EIATTR_KPARAM_INFO
	.align		4
.L_79:
        /*0038*/ 	.byte	0x04, 0x17
        /*003a*/ 	.short	(.L_81 - .L_80)
.L_80:
        /*003c*/ 	.word	0x00000000
        /*0040*/ 	.short	0x0006
        /*0042*/ 	.short	0x0030
        /*0044*/ 	.byte	0x00, 0xf0, 0x11, 0x00


	//----- nvinfo : EIATTR_KPARAM_INFO
	.align		4
.L_81:
        /*0048*/ 	.byte	0x04, 0x17
        /*004a*/ 	.short	(.L_83 - .L_82)
.L_82:
        /*004c*/ 	.word	0x00000000
        /*0050*/ 	.short	0x0005
        /*0052*/ 	.short	0x0028
        /*0054*/ 	.byte	0x00, 0xf5, 0x21, 0x00


	//----- nvinfo : EIATTR_KPARAM_INFO
	.align		4
.L_83:
        /*0058*/ 	.byte	0x04, 0x17
        /*005a*/ 	.short	(.L_85 - .L_84)
.L_84:
        /*005c*/ 	.word	0x00000000
        /*0060*/ 	.short	0x0004
        /*0062*/ 	.short	0x0020
        /*0064*/ 	.byte	0x00, 0xf5, 0x21, 0x00


	//----- nvinfo : EIATTR_KPARAM_INFO
	.align		4
.L_85:
        /*0068*/ 	.byte	0x04, 0x17
        /*006a*/ 	.short	(.L_87 - .L_86)
.L_86:
        /*006c*/ 	.word	0x00000000
        /*0070*/ 	.short	0x0003
        /*0072*/ 	.short	0x0018
        /*0074*/ 	.byte	0x00, 0xf5, 0x21, 0x00


	//----- nvinfo : EIATTR_KPARAM_INFO
	.align		4
.L_87:
        /*0078*/ 	.byte	0x04, 0x17
        /*007a*/ 	.short	(.L_89 - .L_88)
.L_88:
        /*007c*/ 	.word	0x00000000
        /*0080*/ 	.short	0x0002
        /*0082*/ 	.short	0x0010
        /*0084*/ 	.byte	0x00, 0xf5, 0x21, 0x00


	//----- nvinfo : EIATTR_KPARAM_INFO
	.align		4
.L_89:
        /*0088*/ 	.byte	0x04, 0x17
        /*008a*/ 	.short	(.L_91 - .L_90)
.L_90:
        /*008c*/ 	.word	0x00000000
        /*0090*/ 	.short	0x0001
        /*0092*/ 	.short	0x0008
        /*0094*/ 	.byte	0x00, 0xf5, 0x21, 0x00


	//----- nvinfo : EIATTR_KPARAM_INFO
	.align		4
.L_91:
        /*0098*/ 	.byte	0x04, 0x17
        /*009a*/ 	.short	(.L_93 - .L_92)
.L_92:
        /*009c*/ 	.word	0x00000000
        /*00a0*/ 	.short	0x0000
        /*00a2*/ 	.short	0x0000
        /*00a4*/ 	.byte	0x00, 0xf5, 0x21, 0x00


	//----- nvinfo : EIATTR_SPARSE_MMA_MASK
	.align		4
.L_93:
        /*00a8*/ 	.byte	0x03, 0x50
        /*00aa*/ 	.short	0x0000


	//----- nvinfo : EIATTR_MAXREG_COUNT
	.align		4
        /*00ac*/ 	.byte	0x03, 0x1b
        /*00ae*/ 	.short	0x00ff


	//----- nvinfo : EIATTR_MERCURY_ISA_VERSION
	.align		4
        /*00b0*/ 	.byte	0x03, 0x5f
        /*00b2*/ 	.short	0x0101


	//----- nvinfo : EIATTR_VRC_CTA_INIT_COUNT
	.align		4
        /*00b4*/ 	.byte	0x02, 0x4a
	.zero		1
	.zero		1


	//----- nvinfo : EIATTR_EXIT_INSTR_OFFSETS
	.align		4
        /*00b8*/ 	.byte	0x04, 0x1c
        /*00ba*/ 	.short	(.L_95 - .L_94)


	//   ....[0]....
.L_94:
        /*00bc*/ 	.word	0x000000c0


	//   ....[1]....
        /*00c0*/ 	.word	0x00000dd0


	//----- nvinfo : EIATTR_CBANK_PARAM_SIZE
	.align		4
.L_95:
        /*00c4*/ 	.byte	0x03, 0x19
        /*00c6*/ 	.short	0x0040


	//----- nvinfo : EIATTR_PARAM_CBANK
	.align		4
        /*00c8*/ 	.byte	0x04, 0x0a
        /*00ca*/ 	.short	(.L_97 - .L_96)
	.align		4
.L_96:
        /*00cc*/ 	.word	index@(.nv.constant0._Z21ndConvolutionGradientPdS_S_S_S_S_iiii)
        /*00d0*/ 	.short	0x0380
        /*00d2*/ 	.short	0x0040


	//----- nvinfo : EIATTR_SW_WAR
	.align		4
.L_97:
        /*00d4*/ 	.byte	0x04, 0x36
        /*00d6*/ 	.short	(.L_99 - .L_98)
.L_98:
        /*00d8*/ 	.word	0x00000008
.L_99:


//--------------------- .nv.callgraph             --------------------------
	.section	.nv.callgraph,"",@"SHT_CUDA_CALLGRAPH"
	.align	4
	.sectionentsize	8
	.align		4
        /*0000*/ 	.word	0x00000000
	.align		4
        /*0004*/ 	.word	0xffffffff
	.align		4
        /*0008*/ 	.word	0x00000000
	.align		4
        /*000c*/ 	.word	0xfffffffe
	.align		4
        /*0010*/ 	.word	0x00000000
	.align		4
        /*0014*/ 	.word	0xfffffffd
	.align		4
        /*0018*/ 	.word	0x00000000
	.align		4
        /*001c*/ 	.word	0xfffffffc


//--------------------- .nv.constant3             --------------------------
	.section	.nv.constant3,"a",@progbits
	.align	8
.nv.constant3:
	.type		mask_gradient,@object
	.size		mask_gradient,(mask_orient - mask_gradient)
mask_gradient:
	.zero		392
	.type		mask_orient,@object
	.size		mask_orient,(.L_1 - mask_orient)
mask_orient:
	.zero		14792
.L_1:


//--------------------- .text._Z16gaborConvolutionPdS_S_S_Piiiiii --------------------------
	.section	.text._Z16gaborConvolutionPdS_S_S_Piiiiii,"ax",@progbits
	.align	128
        .global         _Z16gaborConvolutionPdS_S_S_Piiiiii
        .type           _Z16gaborConvolutionPdS_S_S_Piiiiii,@function
        .size           _Z16gaborConvolutionPdS_S_S_Piiiiii,(.L_x_21 - _Z16gaborConvolutionPdS_S_S_Piiiiii)
        .other          _Z16gaborConvolutionPdS_S_S_Piiiiii,@"STO_CUDA_ENTRY STV_DEFAULT"
_Z16gaborConvolutionPdS_S_S_Piiiiii:
.text._Z16gaborConvolutionPdS_S_S_Piiiiii:
[----:B------:R-:W-:Y:S01]  /*0000*/  LDC R1, c[0x0][0x37c] ;  /* 0x0000df00ff017b82 */ /* 0x000fe20000000800 */
[----:B------:R-:W0:Y:S07]  /*0010*/  S2R R5, SR_TID.X ;  /* 0x0000000000057919 */ /* 0x000e2e0000002100 */
[----:B------:R-:W1:Y:S01]  /*0020*/  LDC R3, c[0x0][0x364] ;  /* 0x0000d900ff037b82 */ /* 0x000e620000000800 */
[----:B------:R-:W2:Y:S01]  /*0030*/  LDCU.64 UR8, c[0x0][0x3b0] ;  /* 0x00007600ff0877ac */ /* 0x000ea20008000a00 */
[----:B------:R-:W1:Y:S01]  /*0040*/  S2R R2, SR_TID.Y ;  /* 0x0000000000027919 */ /* 0x000e620000002200 */
[----:B------:R-:W3:Y:S05]  /*0050*/  LDCU UR4, c[0x0][0x3b8] ;  /* 0x00007700ff0477ac */ /* 0x000eea0008000800 */
[----:B------:R-:W0:Y:S08]  /*0060*/  S2UR UR7, SR_CTAID.X ;  /* 0x00000000000779c3 */ /* 0x000e300000002500 */
[----:B------:R-:W0:Y:S01]  /*0070*/  LDC R0, c[0x0][0x360] ;  /* 0x0000d800ff007b82 */ /* 0x000e220000000800 */
[----:B--2---:R-:W-:-:S02]  /*0080*/  UIADD3 UR5, UPT, UPT, -UR8, UR9, URZ ;  /* 0x0000000908057290 */ /* 0x004fc4000fffe1ff */
[----:B---3--:R-:W-:-:S05]  /*0090*/  UIADD3 UR4, UPT, UPT, UR4, -UR8, URZ ;  /* 0x8000000804047290 */ /* 0x008fca000fffe0ff */
[----:B------:R-:W1:Y:S01]  /*00a0*/  S2UR UR6, SR_CTAID.Y ;  /* 0x00000000000679c3 */ /* 0x000e620000002600 */
[----:B0-----:R-:W-:-:S05]  /*00b0*/  IMAD R0, R0, UR7, R5 ;  /* 0x0000000700007c24 */ /* 0x001fca000f8e0205 */
[----:B------:R-:W-:Y:S01]  /*00c0*/  ISETP.GE.AND P0, PT, R0, UR5, PT ;  /* 0x0000000500007c0c */ /* 0x000fe2000bf06270 */
[----:B-1----:R-:W-:-:S05]  /*00d0*/  IMAD R3, R3, UR6, R2 ;  /* 0x0000000603037c24 */ /* 0x002fca000f8e0202 */
[C---:B------:R-:W-:Y:S02]  /*00e0*/  VIMNMX R2, PT, PT, R3.reuse, R0, PT ;  /* 0x0000000003027248 */ /* 0x040fe40003fe0100 */
[----:B------:R-:W-:-:S04]  /*00f0*/  ISETP.GE.OR P0, PT, R3, UR4, P0 ;  /* 0x0000000403007c0c */ /* 0x000fc80008706670 */
[----:B------:R-:W-:-:S13]  /*0100*/  ISETP.LT.OR P0, PT, R2, UR8, P0 ;  /* 0x0000000802007c0c */ /* 0x000fda0008701670 */
[----:B------:R-:W-:Y:S05]  /*0110*/  @P0 EXIT ;  /* 0x000000000000094d */ /* 0x000fea0003800000 */
[----:B------:R-:W0:Y:S01]  /*0120*/  LDC.64 R4, c[0x0][0x380] ;  /* 0x0000e000ff047b82 */ /* 0x000e220000000a00 */
[----:B------:R-:W1:Y:S01]  /*0130*/  LDCU.64 UR18, c[0x0][0x358] ;  /* 0x00006b00ff1277ac */ /* 0x000e620008000a00 */
[----:B------:R-:W-:-:S04]  /*0140*/  IMAD R9, R3, UR9, R0 ;  /* 0x0000000903097c24 */ /* 0x000fc8000f8e0200 */
[----:B0-----:R-:W-:-:S06]  /*0150*/  IMAD.WIDE R4, R9, 0x8, R4 ;  /* 0x0000000809047825 */ /* 0x001fcc00078e0204 */
[----:B-1----:R-:W2:Y:S02]  /*0160*/  LDG.E.64 R4, desc[UR18][R4.64] ;  /* 0x0000001204047981 */ /* 0x002ea4000c1e1b00 */
[----:B--2---:R-:W-:-:S14]  /*0170*/  DSETP.GT.AND P0, PT, R4, RZ, PT ;  /* 0x000000ff0400722a */ /* 0x004fdc0003f04000 */
[----:B------:R-:W-:Y:S05]  /*0180*/  @!P0 EXIT ;  /* 0x000000000000894d */ /* 0x000fea0003800000 */
[----:B------:R-:W-:-:S13]  /*0190*/  ISETP.LE.AND P0, PT, RZ, UR8, PT ;  /* 0x00000008ff007c0c */ /* 0x000fda000bf03270 */
[----:B------:R-:W-:Y:S05]  /*01a0*/  @!P0 EXIT ;  /* 0x000000000000894d */ /* 0x000fea0003800000 */
[----:B------:R-:W0:Y:S01]  /*01b0*/  LDCU.128 UR4, c[0x0][0x390] ;  /* 0x00007200ff0477ac */ /* 0x000e220008000c00 */
[----:B------:R-:W1:Y:S01]  /*01c0*/  LDC.64 R6, c[0x0][0x3a0] ;  /* 0x0000e800ff067b82 */ /* 0x000e620000000a00 */
[----:B------:R-:W-:Y:S01]  /*01d0*/  IMAD R9, R9, 0x3, RZ ;  /* 0x0000000309097824 */ /* 0x000fe200078e02ff */
[----:B------:R-:W-:Y:S02]  /*01e0*/  UIADD3 UR15, UPT, UPT, -UR8, URZ, URZ ;  /* 0x000000ff080f7290 */ /* 0x000fe4000fffe1ff */
[----:B0-----:R-:W-:Y:S02]  /*01f0*/  UIADD3 UR10, UP1, UPT, UR4, 0x40, URZ ;  /* 0x00000040040a7890 */ /* 0x001fe4000ff3e0ff */
[----:B------:R-:W-:Y:S02]  /*0200*/  USHF.L.U32 UR4, UR8, 0x1, URZ ;  /* 0x0000000108047899 */ /* 0x000fe400080006ff */
[----:B------:R-:W-:Y:S02]  /*0210*/  UIADD3 UR12, UP0, UPT, UR6, 0x40, URZ ;  /* 0x00000040060c7890 */ /* 0x000fe4000ff1e0ff */
[----:B------:R-:W-:Y:S01]  /*0220*/  UIADD3.X UR11, UPT, UPT, URZ, UR5, URZ, UP1, !UPT ;  /* 0x00000005ff0b7290 */ /* 0x000fe20008ffe4ff */
[----:B-1----:R-:W-:Y:S01]  /*0230*/  IMAD.WIDE R6, R9, 0x4, R6 ;  /* 0x0000000409067825 */ /* 0x002fe200078e0206 */
[----:B------:R-:W-:-:S02]  /*0240*/  ULOP3.LUT UR5, UR4, 0x7ffffff0, URZ, 0xc0, !UPT ;  /* 0x7ffffff004057892 */ /* 0x000fc4000f8ec0ff */
[----:B------:R-:W-:Y:S02]  /*0250*/  ULOP3.LUT UR6, UR4, 0xe, URZ, 0xc0, !UPT ;  /* 0x0000000e04067892 */ /* 0x000fe4000f8ec0ff */
[----:B------:R-:W-:Y:S02]  /*0260*/  ULOP3.LUT UR4, UR4, 0x6, URZ, 0xc0, !UPT ;  /* 0x0000000604047892 */ /* 0x000fe4000f8ec0ff */
[----:B------:R-:W-:Y:S02]  /*0270*/  UIADD3.X UR13, UPT, UPT, URZ, UR7, URZ, UP0, !UPT ;  /* 0x00000007ff0d7290 */ /* 0x000fe400087fe4ff */
[----:B------:R-:W-:Y:S02]  /*0280*/  UISETP.GE.U32.AND UP1, UPT, UR4, 0x3, UPT ;  /* 0x000000030400788c */ /* 0x000fe4000bf26070 */
[----:B------:R-:W-:Y:S02]  /*0290*/  UIADD3 UR14, UPT, UPT, -UR5, URZ, URZ ;  /* 0x000000ff050e7290 */ /* 0x000fe4000fffe1ff */
[----:B------:R-:W-:Y:S01]  /*02a0*/  UISETP.GE.U32.AND UP0, UPT, UR6, 0x7, UPT ;  /* 0x000000070600788c */ /* 0x000fe2000bf06070 */
[----:B------:R-:W-:-:S10]  /*02b0*/  UMOV UR4, URZ ;  /* 0x000000ff00047c82 */ /* 0x000fd40008000000 */
.L_x_4:
[----:B0-----:R-:W0:Y:S01]  /*02c0*/  LDCU UR5, c[0x0][0x3a8] ;  /* 0x00007500ff0577ac */ /* 0x001e220008000800 */
[----:B------:R-:W-:Y:S01]  /*02d0*/  CS2R R24, SRZ ;  /* 0x0000000000187805 */ /* 0x000fe2000001ff00 */
[----:B------:R-:W0:Y:S02]  /*02e0*/  LDCU UR16, c[0x0][0x3b0] ;  /* 0x00007600ff1077ac */ /* 0x000e240008000800 */
[----:B0-----:R-:W-:Y:S02]  /*02f0*/  UIMAD UR16, UR4, UR5, UR16 ;  /* 0x00000005041072a4 */ /* 0x001fe4000f8e0210 */
[----:B------:R-:W-:Y:S01]  /*0300*/  UIADD3 UR4, UPT, UPT, UR4, 0x13, URZ ;  /* 0x0000001304047890 */ /* 0x000fe2000fffe0ff */
[----:B------:R-:W-:-:S03]  /*0310*/  UMOV UR5, UR15 ;  /* 0x0000000f00057c82 */ /* 0x000fc60008000000 */
[----:B------:R-:W-:-:S11]  /*0320*/  UISETP.GE.U32.AND UP2, UPT, UR4, 0x3c, UPT ;  /* 0x0000003c0400788c */ /* 0x000fd6000bf46070 */
.L_x_3:
[----:B------:R-:W0:Y:S01]  /*0330*/  LDCU.64 UR24, c[0x0][0x3b0] ;  /* 0x00007600ff1877ac */ /* 0x000e220008000a00 */
[----:B------:R-:W-:Y:S01]  /*0340*/  IADD3 R5, PT, PT, R3, UR5, RZ ;  /* 0x0000000503057c10 */ /* 0x000fe2000fffe0ff */
[----:B------:R-:W1:Y:S01]  /*0350*/  LDCU UR7, c[0x0][0x3ac] ;  /* 0x00007580ff0777ac */ /* 0x000e620008000800 */
[----:B------:R-:W-:Y:S01]  /*0360*/  UIADD3 UR6, UPT, UPT, UR16, UR5, URZ ;  /* 0x0000000510067290 */ /* 0x000fe2000fffe0ff */
[----:B------:R-:W-:Y:S01]  /*0370*/  UMOV UR8, UR15 ;  /* 0x0000000f00087c82 */ /* 0x000fe20008000000 */
[----:B0-----:R-:W-:Y:S02]  /*0380*/  UISETP.GE.U32.AND UP4, UPT, UR24, 0x8, UPT ;  /* 0x000000081800788c */ /* 0x001fe4000bf86070 */
[----:B------:R-:W-:Y:S02]  /*0390*/  UISETP.NE.AND UP3, UPT, UR5, UR24, UPT ;  /* 0x000000180500728c */ /* 0x000fe4000bf65270 */
[----:B-1----:R-:W-:Y:S02]  /*03a0*/  UIMAD UR6, UR6, UR7, URZ ;  /* 0x00000007060672a4 */ /* 0x002fe4000f8e02ff */
[----:B------:R-:W-:-:S02]  /*03b0*/  UIADD3 UR5, UPT, UPT, UR5, 0x1, URZ ;  /* 0x0000000105057890 */ /* 0x000fc4000fffe0ff */
[----:B------:R-:W-:Y:S01]  /*03c0*/  UIADD3 UR9, UPT, UPT, UR6, UR24, URZ ;  /* 0x0000001806097290 */ /* 0x000fe2000fffe0ff */
[----:B------:R-:W-:Y:S11]  /*03d0*/  BRA.U !UP4, `(.L_x_0) ;  /* 0x000000050c047547 */ /* 0x000ff6000b800000 */
[----:B------:R-:W-:Y:S01]  /*03e0*/  VIADD R4, R0, -UR24 ;  /* 0x8000001800047c36 */ /* 0x000fe20008000000 */
[----:B------:R-:W-:Y:S01]  /*03f0*/  MOV R2, UR6 ;  /* 0x0000000600027c02 */ /* 0x000fe20008000f00 */
[----:B------:R-:W-:Y:S01]  /*0400*/  UMOV UR6, UR14 ;  /* 0x0000000e00067c82 */ /* 0x000fe20008000000 */
[----:B------:R-:W-:Y:S01]  /*0410*/  UMOV UR8, UR15 ;  /* 0x0000000f00087c82 */ /* 0x000fe20008000000 */
[----:B------:R-:W-:-:S07]  /*0420*/  IMAD R4, R5, UR25, R4 ;  /* 0x0000001905047c24 */ /* 0x000fce000f8e0204 */
.L_x_1:
[----:B------:R-:W-:Y:S01]  /*0430*/  MOV R9, UR13 ;  /* 0x0000000d00097c02 */ /* 0x000fe20008000f00 */
[----:B------:R-:W-:Y:S01]  /*0440*/  IMAD.U32 R8, RZ, RZ, UR12 ;  /* 0x0000000cff087e24 */ /* 0x000fe2000f8e00ff */
[----:B------:R-:W-:Y:S01]  /*0450*/  MOV R27, UR11 ;  /* 0x0000000b001b7c02 */ /* 0x000fe20008000f00 */
[----:B------:R-:W-:Y:S02]  /*0460*/  IMAD.U32 R26, RZ, RZ, UR10 ;  /* 0x0000000aff1a7e24 */ /* 0x000fe4000f8e00ff */
[----:B------:R-:W-:-:S04]  /*0470*/  IMAD.WIDE R8, R2, 0x8, R8 ;  /* 0x0000000802087825 */ /* 0x000fc800078e0208 */
[----:B------:R-:W-:Y:S01]  /*0480*/  IMAD.WIDE R26, R4, 0x8, R26 ;  /* 0x00000008041a7825 */ /* 0x000fe200078e021a */
[----:B------:R-:W2:Y:S04]  /*0490*/  LDG.E.64 R18, desc[UR18][R8.64+-0x40] ;  /* 0xffffc01208127981 */ /* 0x000ea8000c1e1b00 */
[----:B------:R-:W2:Y:S04]  /*04a0*/  LDG.E.64 R10, desc[UR18][R26.64+-0x40] ;  /* 0xffffc0121a0a7981 */ /* 0x000ea8000c1e1b00 */
[----:B------:R-:W3:Y:S04]  /*04b0*/  LDG.E.64 R14, desc[UR18][R26.64+-0x38] ;  /* 0xffffc8121a0e7981 */ /* 0x000ee8000c1e1b00 */
[----:B------:R-:W3:Y:S04]  /*04c0*/  LDG.E.64 R16, desc[UR18][R8.64+-0x38] ;  /* 0xffffc81208107981 */ /* 0x000ee8000c1e1b00 */
[----:B------:R-:W4:Y:S04]  /*04d0*/  LDG.E.64 R12, desc[UR18][R26.64+-0x30] ;  /* 0xffffd0121a0c7981 */ /* 0x000f28000c1e1b00 */
[----:B------:R-:W4:Y:S04]  /*04e0*/  LDG.E.64 R22, desc[UR18][R8.64+-0x30] ;  /* 0xffffd01208167981 */ /* 0x000f28000c1e1b00 */
[----:B------:R-:W5:Y:S04]  /*04f0*/  LDG.E.64 R20, desc[UR18][R8.64+-0x28] ;  /* 0xffffd81208147981 */ /* 0x000f68000c1e1b00 */
[----:B------:R-:W5:Y:S01]  /*0500*/  LDG.E.64 R28, desc[UR18][R8.64+0x38] ;  /* 0x00003812081c7981 */ /* 0x000f62000c1e1b00 */
[----:B--2---:R-:W-:-:S03]  /*0510*/  DFMA R18, R10, R18, R24 ;  /* 0x000000120a12722b */ /* 0x004fc60000000018 */
[----:B------:R-:W5:Y:S04]  /*0520*/  LDG.E.64 R10, desc[UR18][R26.64+-0x28] ;  /* 0xffffd8121a0a7981 */ /* 0x000f68000c1e1b00 */
[----:B------:R-:W2:Y:S01]  /*0530*/  LDG.E.64 R24, desc[UR18][R26.64+0x38] ;  /* 0x000038121a187981 */ /* 0x000ea2000c1e1b00 */
[----:B---3--:R-:W-:-:S03]  /*0540*/  DFMA R16, R14, R16, R18 ;  /* 0x000000100e10722b */ /* 0x008fc60000000012 */
[----:B------:R-:W3:Y:S04]  /*0550*/  LDG.E.64 R14, desc[UR18][R26.64+-0x20] ;  /* 0xffffe0121a0e7981 */ /* 0x000ee8000c1e1b00 */
[----:B------:R-:W3:Y:S01]  /*0560*/  LDG.E.64 R18, desc[UR18][R8.64+-0x20] ;  /* 0xffffe01208127981 */ /* 0x000ee2000c1e1b00 */
[----:B----4-:R-:W-:-:S03]  /*0570*/  DFMA R22, R12, R22, R16 ;  /* 0x000000160c16722b */ /* 0x010fc60000000010 */
[----:B------:R-:W4:Y:S04]  /*0580*/  LDG.E.64 R12, desc[UR18][R26.64+-0x18] ;  /* 0xffffe8121a0c7981 */ /* 0x000f28000c1e1b00 */
[----:B------:R-:W4:Y:S01]  /*0590*/  LDG.E.64 R16, desc[UR18][R8.64+-0x18] ;  /* 0xffffe81208107981 */ /* 0x000f22000c1e1b00 */
[----:B-----5:R-:W-:-:S03]  /*05a0*/  DFMA R20, R10, R20, R22 ;  /* 0x000000140a14722b */ /* 0x020fc60000000016 */
[----:B------:R-:W5:Y:S04]  /*05b0*/  LDG.E.64 R10, desc[UR18][R26.64+-0x10] ;  /* 0xfffff0121a0a7981 */ /* 0x000f68000c1e1b00 */
[----:B------:R-:W5:Y:S01]  /*05c0*/  LDG.E.64 R22, desc[UR18][R8.64+-0x10] ;  /* 0xfffff01208167981 */ /* 0x000f62000c1e1b00 */
        /* <DEDUP_REMOVED lines=24> */
[----:B------:R-:W-:-:S04]  /*0750*/  UIADD3 UR6, UPT, UPT, UR6, 0x10, URZ ;  /* 0x0000001006067890 */ /* 0x000fc8000fffe0ff */
[----:B------:R-:W-:Y:S01]  /*0760*/  UISETP.NE.AND UP4, UPT, UR6, URZ, UPT ;  /* 0x000000ff0600728c */ /* 0x000fe2000bf85270 */
[----:B------:R-:W-:Y:S01]  /*0770*/  VIADD R2, R2, 0x10 ;  /* 0x0000001002027836 */ /* 0x000fe20000000000 */
[----:B------:R-:W-:Y:S01]  /*0780*/  IADD3 R4, PT, PT, R4, 0x10, RZ ;  /* 0x0000001004047810 */ /* 0x000fe20007ffe0ff */
[----:B------:R-:W-:Y:S01]  /*0790*/  UIADD3 UR8, UPT, UPT, UR8, 0x10, URZ ;  /* 0x0000001008087890 */ /* 0x000fe2000fffe0ff */
[----:B-----5:R-:W-:-:S08]  /*07a0*/  DFMA R10, R10, R12, R18 ;  /* 0x0000000c0a0a722b */ /* 0x020fd00000000012 */
[----:B---3--:R-:W-:-:S08]  /*07b0*/  DFMA R10, R14, R16, R10 ;  /* 0x000000100e0a722b */ /* 0x008fd0000000000a */
[----:B----4-:R-:W-:-:S08]  /*07c0*/  DFMA R10, R20, R22, R10 ;  /* 0x00000016140a722b */ /* 0x010fd0000000000a */
[----:B--2---:R-:W-:Y:S01]  /*07d0*/  DFMA R24, R24, R28, R10 ;  /* 0x0000001c1818722b */ /* 0x004fe2000000000a */
[----:B------:R-:W-:Y:S10]  /*07e0*/  BRA.U UP4, `(.L_x_1) ;  /* 0xfffffffd04107547 */ /* 0x000ff4000b83ffff */
.L_x_0:
[----:B------:R-:W-:Y:S01]  /*07f0*/  IMAD R2, R5, UR25, R0 ;  /* 0x0000001905027c24 */ /* 0x000fe2000f8e0200 */
[----:B------:R-:W-:Y:S06]  /*0800*/  BRA.U !UP0, `(.L_x_2) ;  /* 0x0000000108c07547 */ /* 0x000fec000b800000 */
[----:B------:R-:W0:Y:S01]  /*0810*/  LDCU.128 UR20, c[0x0][0x390] ;  /* 0x00007200ff1477ac */ /* 0x000e220008000c00 */
[----:B------:R-:W-:Y:S01]  /*0820*/  VIADD R9, R2, UR8 ;  /* 0x0000000802097c36 */ /* 0x000fe20008000000 */
[----:B------:R-:W-:-:S04]  /*0830*/  UIADD3 UR6, UPT, UPT, UR9, UR8, URZ ;  /* 0x0000000809067290 */ /* 0x000fc8000fffe0ff */
[----:B0-----:R-:W-:Y:S01]  /*0840*/  UIMAD.WIDE UR6, UR6, 0x8, UR22 ;  /* 0x00000008060678a5 */ /* 0x001fe2000f8e0216 */
[----:B------:R-:W-:Y:S01]  /*0850*/  MOV R4, UR20 ;  /* 0x0000001400047c02 */ /* 0x000fe20008000f00 */
[----:B------:R-:W-:-:S04]  /*0860*/  IMAD.U32 R5, RZ, RZ, UR21 ;  /* 0x00000015ff057e24 */ /* 0x000fc8000f8e00ff */
[----:B------:R-:W-:Y:S01]  /*0870*/  MOV R22, UR6 ;  /* 0x0000000600167c02 */ /* 0x000fe20008000f00 */
[----:B------:R-:W-:Y:S02]  /*0880*/  IMAD.U32 R23, RZ, RZ, UR7 ;  /* 0x00000007ff177e24 */ /* 0x000fe4000f8e00ff */
[----:B------:R-:W-:Y:S01]  /*0890*/  IMAD.WIDE R4, R9, 0x8, R4 ;  /* 0x0000000809047825 */ /* 0x000fe200078e0204 */
[----:B------:R-:W-:-:S03]  /*08a0*/  MOV R14, UR6 ;  /* 0x00000006000e7c02 */ /* 0x000fc60008000f00 */
[----:B------:R-:W2:Y:S01]  /*08b0*/  LDG.E.64 R22, desc[UR18][R22.64] ;  /* 0x0000001216167981 */ /* 0x000ea2000c1e1b00 */
[----:B------:R-:W-:-:S03]  /*08c0*/  IMAD.U32 R15, RZ, RZ, UR7 ;  /* 0x00000007ff0f7e24 */ /* 0x000fc6000f8e00ff */
[----:B------:R-:W2:Y:S01]  /*08d0*/  LDG.E.64 R20, desc[UR18][R4.64] ;  /* 0x0000001204147981 */ /* 0x000ea2000c1e1b00 */
[----:B------:R-:W-:-:S03]  /*08e0*/  MOV R16, UR6 ;  /* 0x0000000600107c02 */ /* 0x000fc60008000f00 */
[----:B------:R-:W3:Y:S01]  /*08f0*/  LDG.E.64 R14, desc[UR18][R14.64+0x8] ;  /* 0x000008120e0e7981 */ /* 0x000ee2000c1e1b00 */
[----:B------:R-:W-:-:S03]  /*0900*/  IMAD.U32 R17, RZ, RZ, UR7 ;  /* 0x00000007ff117e24 */ /* 0x000fc6000f8e00ff */
[----:B------:R-:W3:Y:S04]  /*0910*/  LDG.E.64 R12, desc[UR18][R4.64+0x8] ;  /* 0x00000812040c7981 */ /* 0x000ee8000c1e1b00 */
[----:B------:R-:W4:Y:S04]  /*0920*/  LDG.E.64 R16, desc[UR18][R16.64+0x10] ;  /* 0x0000101210107981 */ /* 0x000f28000c1e1b00 */
[----:B------:R-:W4:Y:S01]  /*0930*/  LDG.E.64 R18, desc[UR18][R4.64+0x10] ;  /* 0x0000101204127981 */ /* 0x000f22000c1e1b00 */
[----:B------:R-:W-:Y:S01]  /*0940*/  MOV R8, UR6 ;  /* 0x0000000600087c02 */ /* 0x000fe20008000f00 */
[----:B------:R-:W-:-:S02]  /*0950*/  IMAD.U32 R9, RZ, RZ, UR7 ;  /* 0x00000007ff097e24 */ /* 0x000fc4000f8e00ff */
[----:B------:R-:W5:Y:S04]  /*0960*/  LDG.E.64 R10, desc[UR18][R4.64+0x18] ;  /* 0x00001812040a7981 */ /* 0x000f68000c1e1b00 */
[----:B------:R-:W5:Y:S01]  /*0970*/  LDG.E.64 R8, desc[UR18][R8.64+0x18] ;  /* 0x0000181208087981 */ /* 0x000f62000c1e1b00 */
[----:B------:R-:W-:Y:S01]  /*0980*/  MOV R26, UR6 ;  /* 0x00000006001a7c02 */ /* 0x000fe20008000f00 */
[----:B------:R-:W-:Y:S01]  /*0990*/  IMAD.U32 R27, RZ, RZ, UR7 ;  /* 0x00000007ff1b7e24 */ /* 0x000fe2000f8e00ff */
[----:B--2---:R-:W-:Y:S01]  /*09a0*/  DFMA R20, R20, R22, R24 ;  /* 0x000000161414722b */ /* 0x004fe20000000018 */
[----:B------:R-:W-:Y:S01]  /*09b0*/  MOV R22, UR6 ;  /* 0x0000000600167c02 */ /* 0x000fe20008000f00 */
[----:B------:R-:W-:-:S06]  /*09c0*/  IMAD.U32 R23, RZ, RZ, UR7 ;  /* 0x00000007ff177e24 */ /* 0x000fcc000f8e00ff */
[----:B---3--:R-:W-:Y:S01]  /*09d0*/  DFMA R20, R12, R14, R20 ;  /* 0x0000000e0c14722b */ /* 0x008fe20000000014 */
[----:B------:R-:W2:Y:S04]  /*09e0*/  LDG.E.64 R22, desc[UR18][R22.64+0x28] ;  /* 0x0000281216167981 */ /* 0x000ea8000c1e1b00 */
[----:B------:R-:W3:Y:S04]  /*09f0*/  LDG.E.64 R12, desc[UR18][R26.64+0x20] ;  /* 0x000020121a0c7981 */ /* 0x000ee8000c1e1b00 */
[----:B------:R-:W3:Y:S01]  /*0a00*/  LDG.E.64 R14, desc[UR18][R4.64+0x20] ;  /* 0x00002012040e7981 */ /* 0x000ee2000c1e1b00 */
[----:B----4-:R-:W-:-:S03]  /*0a10*/  DFMA R24, R18, R16, R20 ;  /* 0x000000101218722b */ /* 0x010fc60000000014 */
[----:B------:R-:W2:Y:S01]  /*0a20*/  LDG.E.64 R20, desc[UR18][R4.64+0x28] ;  /* 0x0000281204147981 */ /* 0x000ea2000c1e1b00 */
[----:B------:R-:W-:Y:S01]  /*0a30*/  MOV R18, UR6 ;  /* 0x0000000600127c02 */ /* 0x000fe20008000f00 */
[----:B------:R-:W-:Y:S02]  /*0a40*/  IMAD.U32 R19, RZ, RZ, UR7 ;  /* 0x00000007ff137e24 */ /* 0x000fe4000f8e00ff */
[----:B------:R-:W4:Y:S01]  /*0a50*/  LDG.E.64 R16, desc[UR18][R4.64+0x30] ;  /* 0x0000301204107981 */ /* 0x000f22000c1e1b00 */
[----:B-----5:R-:W-:-:S03]  /*0a60*/  DFMA R10, R10, R8, R24 ;  /* 0x000000080a0a722b */ /* 0x020fc60000000018 */
[----:B------:R-:W4:Y:S01]  /*0a70*/  LDG.E.64 R18, desc[UR18][R18.64+0x30] ;  /* 0x0000301212127981 */ /* 0x000f22000c1e1b00 */
[----:B------:R-:W-:Y:S01]  /*0a80*/  MOV R8, UR6 ;  /* 0x0000000600087c02 */ /* 0x000fe20008000f00 */
[----:B------:R-:W-:Y:S02]  /*0a90*/  IMAD.U32 R9, RZ, RZ, UR7 ;  /* 0x00000007ff097e24 */ /* 0x000fe4000f8e00ff */
[----:B------:R-:W5:Y:S04]  /*0aa0*/  LDG.E.64 R24, desc[UR18][R4.64+0x38] ;  /* 0x0000381204187981 */ /* 0x000f68000c1e1b00 */
[----:B------:R-:W5:Y:S01]  /*0ab0*/  LDG.E.64 R8, desc[UR18][R8.64+0x38] ;  /* 0x0000381208087981 */ /* 0x000f62000c1e1b00 */
[----:B------:R-:W-:Y:S01]  /*0ac0*/  UIADD3 UR8, UPT, UPT, UR8, 0x8, URZ ;  /* 0x0000000808087890 */ /* 0x000fe2000fffe0ff */
[----:B---3--:R-:W-:-:S08]  /*0ad0*/  DFMA R10, R14, R12, R10 ;  /* 0x0000000c0e0a722b */ /* 0x008fd0000000000a */
[----:B--2---:R-:W-:-:S08]  /*0ae0*/  DFMA R10, R20, R22, R10 ;  /* 0x00000016140a722b */ /* 0x004fd0000000000a */
[----:B----4-:R-:W-:-:S08]  /*0af0*/  DFMA R10, R16, R18, R10 ;  /* 0x00000012100a722b */ /* 0x010fd0000000000a */
[----:B-----5:R-:W-:-:S11]  /*0b00*/  DFMA R24, R24, R8, R10 ;  /* 0x000000081818722b */ /* 0x020fd6000000000a */
.L_x_2:
[----:B------:R-:W0:Y:S01]  /*0b10*/  LDCU.128 UR20, c[0x0][0x390] ;  /* 0x00007200ff1477ac */ /* 0x000e220008000c00 */
[----:B------:R-:W-:Y:S02]  /*0b20*/  PLOP3.LUT P0, PT, PT, PT, UP1, 0x80, 0x8 ;  /* 0x000000000008781c */ /* 0x000fe40003f0f018 */
[----:B------:R-:W-:Y:S01]  /*0b30*/  MOV R5, 0x8 ;  /* 0x0000000800057802 */ /* 0x000fe20000000f00 */
[----:B------:R-:W-:-:S10]  /*0b40*/  @UP1 UIADD3 UR6, UPT, UPT, UR9, UR8, URZ ;  /* 0x0000000809061290 */ /* 0x000fd4000fffe0ff */
[----:B------:R-:W-:Y:S01]  /*0b50*/  @P0 IADD3 R4, PT, PT, R2, UR8, RZ ;  /* 0x0000000802040c10 */ /* 0x000fe2000fffe0ff */
[----:B0-----:R-:W-:-:S04]  /*0b60*/  @UP1 UIMAD.WIDE UR6, UR6, 0x8, UR22 ;  /* 0x00000008060618a5 */ /* 0x001fc8000f8e0216 */
[----:B------:R-:W-:-:S04]  /*0b70*/  @P0 IMAD.WIDE R4, R4, R5, UR20 ;  /* 0x0000001404040e25 */ /* 0x000fc8000f8e0205 */
[----:B------:R-:W-:Y:S01]  /*0b80*/  IMAD.U32 R18, RZ, RZ, UR6 ;  /* 0x00000006ff127e24 */ /* 0x000fe2000f8e00ff */
[----:B------:R-:W-:Y:S01]  /*0b90*/  MOV R19, UR7 ;  /* 0x0000000700137c02 */ /* 0x000fe20008000f00 */
[----:B------:R-:W2:Y:S01]  /*0ba0*/  @P0 LDG.E.64 R22, desc[UR18][R4.64] ;  /* 0x0000001204160981 */ /* 0x000ea2000c1e1b00 */
[----:B------:R-:W-:Y:S01]  /*0bb0*/  MOV R8, UR6 ;  /* 0x0000000600087c02 */ /* 0x000fe20008000f00 */
[----:B------:R-:W-:Y:S02]  /*0bc0*/  IMAD.U32 R9, RZ, RZ, UR7 ;  /* 0x00000007ff097e24 */ /* 0x000fe4000f8e00ff */
[----:B------:R-:W3:Y:S04]  /*0bd0*/  @P0 LDG.E.64 R10, desc[UR18][R4.64+0x8] ;  /* 0x00000812040a0981 */ /* 0x000ee8000c1e1b00 */
[----:B------:R-:W2:Y:S01]  /*0be0*/  @P0 LDG.E.64 R18, desc[UR18][R18.64] ;  /* 0x0000001212120981 */ /* 0x000ea2000c1e1b00 */
[----:B------:R-:W-:-:S03]  /*0bf0*/  MOV R12, UR6 ;  /* 0x00000006000c7c02 */ /* 0x000fc60008000f00 */
[----:B------:R-:W3:Y:S01]  /*0c00*/  @P0 LDG.E.64 R8, desc[UR18][R8.64+0x8] ;  /* 0x0000081208080981 */ /* 0x000ee2000c1e1b00 */
[----:B------:R-:W-:-:S03]  /*0c10*/  MOV R13, UR7 ;  /* 0x00000007000d7c02 */ /* 0x000fc60008000f00 */
[----:B------:R-:W4:Y:S04]  /*0c20*/  @P0 LDG.E.64 R14, desc[UR18][R4.64+0x10] ;  /* 0x00001012040e0981 */ /* 0x000f28000c1e1b00 */
[----:B------:R-:W4:Y:S01]  /*0c30*/  @P0 LDG.E.64 R12, desc[UR18][R12.64+0x10] ;  /* 0x000010120c0c0981 */ /* 0x000f22000c1e1b00 */
[----:B------:R-:W-:Y:S01]  /*0c40*/  @UP1 UIADD3 UR8, UPT, UPT, UR8, 0x4, URZ ;  /* 0x0000000408081890 */ /* 0x000fe2000fffe0ff */
[----:B------:R-:W-:Y:S02]  /*0c50*/  MOV R16, UR6 ;  /* 0x0000000600107c02 */ /* 0x000fe40008000f00 */
[----:B------:R-:W-:Y:S01]  /*0c60*/  MOV R17, UR7 ;  /* 0x0000000700117c02 */ /* 0x000fe20008000f00 */
[----:B------:R-:W-:Y:S02]  /*0c70*/  UIADD3 UR9, UPT, UPT, UR9, UR8, URZ ;  /* 0x0000000809097290 */ /* 0x000fe4000fffe0ff */
[----:B------:R-:W-:-:S02]  /*0c80*/  ULOP3.LUT UP4, URZ, UR24, 0x1, URZ, 0xc0, !UPT ;  /* 0x0000000118ff7892 */ /* 0x000fc4000f88c0ff */
[----:B------:R-:W-:Y:S01]  /*0c90*/  UIMAD.WIDE UR6, UR9, 0x8, UR22 ;  /* 0x00000008090678a5 */ /* 0x000fe2000f8e0216 */
[----:B------:R-:W-:Y:S01]  /*0ca0*/  IMAD.MOV.U32 R21, RZ, RZ, 0x8 ;  /* 0x00000008ff157424 */ /* 0x000fe200078e00ff */
[----:B------:R-:W5:Y:S01]  /*0cb0*/  @P0 LDG.E.64 R16, desc[UR18][R16.64+0x18] ;  /* 0x0000181210100981 */ /* 0x000f62000c1e1b00 */
[----:B------:R-:W-:Y:S01]  /*0cc0*/  VIADD R2, R2, UR8 ;  /* 0x0000000802027c36 */ /* 0x000fe20008000000 */
[----:B------:R-:W-:Y:S02]  /*0cd0*/  PLOP3.LUT P1, PT, PT, PT, UP4, 0x80, 0x8 ;  /* 0x000000000008781c */ /* 0x000fe40003f2f048 */
[----:B------:R-:W-:Y:S01]  /*0ce0*/  MOV R26, UR6 ;  /* 0x00000006001a7c02 */ /* 0x000fe20008000f00 */
[----:B------:R-:W-:Y:S01]  /*0cf0*/  IMAD.WIDE R20, R2, R21, UR20 ;  /* 0x0000001402147e25 */ /* 0x000fe2000f8e0215 */
[----:B------:R-:W-:-:S09]  /*0d00*/  MOV R27, UR7 ;  /* 0x00000007001b7c02 */ /* 0x000fd20008000f00 */
[----:B------:R-:W5:Y:S01]  /*0d10*/  @P1 LDG.E.64 R28, desc[UR18][R26.64+0x10] ;  /* 0x000010121a1c1981 */ /* 0x000f62000c1e1b00 */
[----:B--2---:R-:W-:-:S03]  /*0d20*/  @P0 DFMA R18, R22, R18, R24 ;  /* 0x000000121612022b */ /* 0x004fc60000000018 */
[----:B------:R-:W5:Y:S05]  /*0d30*/  @P0 LDG.E.64 R22, desc[UR18][R4.64+0x18] ;  /* 0x0000181204160981 */ /* 0x000f6a000c1e1b00 */
[----:B---3--:R-:W-:Y:S01]  /*0d40*/  @P0 DFMA R18, R10, R8, R18 ;  /* 0x000000080a12022b */ /* 0x008fe20000000012 */
[----:B------:R-:W2:Y:S04]  /*0d50*/  LDG.E.64 R8, desc[UR18][R20.64] ;  /* 0x0000001214087981 */ /* 0x000ea8000c1e1b00 */
[----:B------:R-:W2:Y:S03]  /*0d60*/  LDG.E.64 R10, desc[UR18][R26.64] ;  /* 0x000000121a0a7981 */ /* 0x000ea6000c1e1b00 */
[----:B----4-:R-:W-:Y:S01]  /*0d70*/  @P0 DFMA R18, R14, R12, R18 ;  /* 0x0000000c0e12022b */ /* 0x010fe20000000012 */
[----:B------:R-:W3:Y:S04]  /*0d80*/  @P1 LDG.E.64 R14, desc[UR18][R20.64+0x8] ;  /* 0x00000812140e1981 */ /* 0x000ee8000c1e1b00 */
[----:B------:R-:W3:Y:S04]  /*0d90*/  @P1 LDG.E.64 R12, desc[UR18][R26.64+0x8] ;  /* 0x000008121a0c1981 */ /* 0x000ee8000c1e1b00 */
[----:B------:R-:W4:Y:S01]  /*0da0*/  @P1 LDG.E.64 R4, desc[UR18][R20.64+0x10] ;  /* 0x0000101214041981 */ /* 0x000f22000c1e1b00 */
[----:B-----5:R-:W-:-:S08]  /*0db0*/  @P0 DFMA R24, R22, R16, R18 ;  /* 0x000000101618022b */ /* 0x020fd00000000012 */
[----:B--2---:R-:W-:-:S08]  /*0dc0*/  DFMA R24, R8, R10, R24 ;  /* 0x0000000a0818722b */ /* 0x004fd00000000018 */
[----:B---3--:R-:W-:-:S08]  /*0dd0*/  @P1 DFMA R12, R14, R12, R24 ;  /* 0x0000000c0e0c122b */ /* 0x008fd00000000018 */
[----:B----4-:R-:W-:Y:S01]  /*0de0*/  @P1 DFMA R24, R4, R28, R12 ;  /* 0x0000001c0418122b */ /* 0x010fe2000000000c */
[----:B------:R-:W-:Y:S10]  /*0df0*/  BRA.U UP3, `(.L_x_3) ;  /* 0xfffffff5034c7547 */ /* 0x000ff4000b83ffff */
[----:B------:R-:W-:-:S14]  /*0e00*/  DSETP.GEU.AND P0, PT, R24, -3, PT ;  /* 0xc00800001800742a */ /* 0x000fdc0003f0e000 */
[----:B------:R0:W-:Y:S04]  /*0e10*/  @!P0 STG.E desc[UR18][R6.64], R3 ;  /* 0x0000000306008986 */ /* 0x0001e8000c101912 */
[----:B------:R0:W-:Y:S04]  /*0e20*/  @!P0 STG.E desc[UR18][R6.64+0x4], R0 ;  /* 0x0000040006008986 */ /* 0x0001e8000c101912 */
[----:B------:R0:W-:Y:S01]  /*0e30*/  @!P0 STG.E desc[UR18][R6.64+0x8], RZ ;  /* 0x000008ff06008986 */ /* 0x0001e2000c101912 */
[----:B------:R-:W-:Y:S05]  /*0e40*/  BRA.U !UP2, `(.L_x_4) ;  /* 0xfffffff50a1c7547 */ /* 0x000fea000b83ffff */
[----:B------:R-:W-:Y:S05]  /*0e50*/  EXIT ;  /* 0x000000000000794d */ /* 0x000fea0003800000 */
.L_x_5:
[----:B------:R-:W-:-:S00]  /*0e60*/  BRA `(.L_x_5) ;  /* 0xfffffffc00fc7947 */ /* 0x000fc0000383ffff */
[----:B------:R-:W-:-:S00]  /*0e70*/  NOP ;  /* 0x0000000000007918 */ /* 0x000fc00000000000 */
        /* <DEDUP_REMOVED lines=8> */
.L_x_21:


//--------------------- .text._Z19ndConvolutionSinCosPdS_S_S_iiii --------------------------
	.section	.text._Z19ndConvolutionSinCosPdS_S_S_iiii,"ax",@progbits
	.align	128
        .global         _Z19ndConvolutionSinCosPdS_S_S_iiii
        .type           _Z19ndConvolutionSinCosPdS_S_S_iiii,@function
        .size           _Z19ndConvolutionSinCosPdS_S_S_iiii,(.L_x_22 - _Z19ndConvolutionSinCosPdS_S_S_iiii)
        .other          _Z19ndConvolutionSinCosPdS_S_S_iiii,@"STO_CUDA_ENTRY STV_DEFAULT"
_Z19ndConvolutionSinCosPdS_S_S_iiii:
.text._Z19ndConvolutionSinCosPdS_S_S_iiii:
[----:B------:R-:W-:Y:S01]  /*0000*/  LDC R1, c[0x0][0x37c] ;  /* 0x0000df00ff017b82 */ /* 0x000fe20000000800 */
[----:B------:R-:W0:Y:S07]  /*0010*/  S2R R3, SR_TID.Y ;  /* 0x0000000000037919 */ /* 0x000e2e0000002200 */
[----:B------:R-:W0:Y:S01]  /*0020*/  S2UR UR4, SR_CTAID.Y ;  /* 0x00000000000479c3 */ /* 0x000e220000002600 */
[----:B------:R-:W1:Y:S01]  /*0030*/  LDCU.64 UR6, c[0x0][0x3a8] ;  /* 0x00007500ff0677ac */ /* 0x000e620008000a00 */
[----:B------:R-:W2:Y:S06]  /*0040*/  S2R R5, SR_TID.X ;  /* 0x0000000000057919 */ /* 0x000eac0000002100 */
[----:B------:R-:W0:Y:S08]  /*0050*/  LDC R0, c[0x0][0x364] ;  /* 0x0000d900ff007b82 */ /* 0x000e300000000800 */
[----:B------:R-:W2:Y:S08]  /*0060*/  S2UR UR5, SR_CTAID.X ;  /* 0x00000000000579c3 */ /* 0x000eb00000002500 */
[----:B------:R-:W2:Y:S01]  /*0070*/  LDC R2, c[0x0][0x360] ;  /* 0x0000d800ff027b82 */ /* 0x000ea20000000800 */
[----:B0-----:R-:W-:-:S05]  /*0080*/  IMAD R0, R0, UR4, R3 ;  /* 0x0000000400007c24 */ /* 0x001fca000f8e0203 */
[----:B-1----:R-:W-:Y:S01]  /*0090*/  ISETP.GE.AND P0, PT, R0, UR7, PT ;  /* 0x0000000700007c0c */ /* 0x002fe2000bf06270 */
[----:B--2---:R-:W-:-:S05]  /*00a0*/  IMAD R3, R2, UR5, R5 ;  /* 0x0000000502037c24 */ /* 0x004fca000f8e0205 */
[----:B------:R-:W-:-:S13]  /*00b0*/  ISETP.GE.OR P0, PT, R3, UR6, P0 ;  /* 0x0000000603007c0c */ /* 0x000fda0008706670 */
[----:B------:R-:W-:Y:S05]  /*00c0*/  @P0 EXIT ;  /* 0x000000000000094d */ /* 0x000fea0003800000 */
[----:B------:R-:W0:Y:S01]  /*00d0*/  LDC R2, c[0x0][0x3a4] ;  /* 0x0000e900ff027b82 */ /* 0x000e220000000800 */
[----:B------:R-:W1:Y:S01]  /*00e0*/  LDCU.64 UR4, c[0x0][0x358] ;  /* 0x00006b00ff0477ac */ /* 0x000e620008000a00 */
[----:B------:R-:W-:Y:S02]  /*00f0*/  CS2R R26, SRZ ;  /* 0x00000000001a7805 */ /* 0x000fe4000001ff00 */
[----:B------:R-:W-:Y:S02]  /*0100*/  CS2R R16, SRZ ;  /* 0x0000000000107805 */ /* 0x000fe4000001ff00 */
[----:B0-----:R-:W-:-:S04]  /*0110*/  LEA.HI R2, R2, R2, RZ, 0x1 ;  /* 0x0000000202027211 */ /* 0x001fc800078f08ff */
[----:B------:R-:W-:-:S05]  /*0120*/  SHF.R.S32.HI R2, RZ, 0x1, R2 ;  /* 0x00000001ff027819 */ /* 0x000fca0000011402 */
[----:B------:R-:W-:-:S05]  /*0130*/  IMAD.MOV R5, RZ, RZ, -R2 ;  /* 0x000000ffff057224 */ /* 0x000fca00078e0a02 */
[----:B------:R-:W-:-:S13]  /*0140*/  ISETP.GE.AND P0, PT, R2, R5, PT ;  /* 0x000000050200720c */ /* 0x000fda0003f06270 */
[----:B-1----:R-:W-:Y:S05]  /*0150*/  @!P0 BRA `(.L_x_6) ;  /* 0x0000000800548947 */ /* 0x002fea0003800000 */
[----:B------:R-:W-:Y:S01]  /*0160*/  IADD3 R8, PT, PT, R2, 0x1, R2 ;  /* 0x0000000102087810 */ /* 0x000fe20007ffe002 */
[----:B------:R-:W-:Y:S01]  /*0170*/  IMAD.MOV.U32 R7, RZ, RZ, R5 ;  /* 0x000000ffff077224 */ /* 0x000fe200078e0005 */
[----:B------:R-:W-:Y:S02]  /*0180*/  CS2R R16, SRZ ;  /* 0x0000000000107805 */ /* 0x000fe4000001ff00 */
[----:B------:R-:W-:Y:S02]  /*0190*/  CS2R R26, SRZ ;  /* 0x00000000001a7805 */ /* 0x000fe4000001ff00 */
[----:B------:R-:W-:-:S07]  /*01a0*/  LOP3.LUT R8, R8, 0x7, RZ, 0xc0, !PT ;  /* 0x0000000708087812 */ /* 0x000fce00078ec0ff */
.L_x_11:
[----:B------:R-:W0:Y:S01]  /*01b0*/  LDC.64 R34, c[0x0][0x3a0] ;  /* 0x0000e800ff227b82 */ /* 0x000e220000000a00 */
[CC--:B------:R-:W-:Y:S01]  /*01c0*/  IADD3 R9, PT, PT, R2.reuse, R2.reuse, RZ ;  /* 0x0000000202097210 */ /* 0x0c0fe20007ffe0ff */
[----:B------:R-:W-:Y:S01]  /*01d0*/  IMAD.IADD R31, R3, 0x1, R2 ;  /* 0x00000001031f7824 */ /* 0x000fe200078e0202 */
[-C--:B------:R-:W-:Y:S01]  /*01e0*/  IADD3 R10, PT, PT, R7, R2.reuse, R0 ;  /* 0x00000002070a7210 */ /* 0x080fe20007ffe000 */
[----:B------:R-:W-:Y:S01]  /*01f0*/  IMAD.IADD R11, R2, 0x1, R7 ;  /* 0x00000001020b7824 */ /* 0x000fe200078e0207 */
[----:B------:R-:W-:Y:S02]  /*0200*/  ISETP.GE.U32.AND P2, PT, R9, 0x7, PT ;  /* 0x000000070900780c */ /* 0x000fe40003f46070 */
[----:B------:R-:W-:Y:S02]  /*0210*/  ISETP.NE.AND P0, PT, R7, R2, PT ;  /* 0x000000020700720c */ /* 0x000fe40003f05270 */
[----:B------:R-:W-:Y:S02]  /*0220*/  ISETP.NE.AND P1, PT, R8, RZ, PT ;  /* 0x000000ff0800720c */ /* 0x000fe40003f25270 */
[----:B------:R-:W-:Y:S01]  /*0230*/  MOV R6, R5 ;  /* 0x0000000500067202 */ /* 0x000fe20000000f00 */
[----:B0-----:R-:W-:-:S02]  /*0240*/  IMAD R31, R10, R34, R31 ;  /* 0x000000220a1f7224 */ /* 0x001fc400078e021f */
[----:B------:R-:W-:-:S04]  /*0250*/  IMAD R33, R11, R35, R2 ;  /* 0x000000230b217224 */ /* 0x000fc800078e0202 */
[----:B------:R-:W-:Y:S05]  /*0260*/  @!P2 BRA `(.L_x_7) ;  /* 0x0000000000eca947 */ /* 0x000fea0003800000 */
[----:B------:R-:W-:Y:S01]  /*0270*/  VIADD R4, R9, 0x1 ;  /* 0x0000000109047836 */ /* 0x000fe20000000000 */
[----:B------:R-:W-:Y:S01]  /*0280*/  MOV R6, R5 ;  /* 0x0000000500067202 */ /* 0x000fe20000000f00 */
[----:B------:R-:W-:Y:S02]  /*0290*/  IMAD.IADD R30, R2, 0x1, -R2 ;  /* 0x00000001021e7824 */ /* 0x000fe400078e0a02 */
[----:B------:R-:W-:Y:S01]  /*02a0*/  IMAD R34, R10, R34, R3 ;  /* 0x000000220a227224 */ /* 0x000fe200078e0203 */
[----:B------:R-:W-:Y:S01]  /*02b0*/  LOP3.LUT R4, R4, 0xfffffff8, RZ, 0xc0, !PT ;  /* 0xfffffff804047812 */ /* 0x000fe200078ec0ff */
[----:B------:R-:W-:-:S04]  /*02c0*/  IMAD R30, R11, R35, R30 ;  /* 0x000000230b1e7224 */ /* 0x000fc800078e021e */
[----:B------:R-:W-:-:S07]  /*02d0*/  IMAD.MOV R4, RZ, RZ, -R4 ;  /* 0x000000ffff047224 */ /* 0x000fce00078e0a04 */
.L_x_8:
[----:B------:R-:W0:Y:S08]  /*02e0*/  LDC.64 R20, c[0x0][0x380] ;  /* 0x0000e000ff147b82 */ /* 0x000e300000000a00 */
[----:B------:R-:W1:Y:S01]  /*02f0*/  LDC.64 R36, c[0x0][0x388] ;  /* 0x0000e200ff247b82 */ /* 0x000e620000000a00 */
[----:B0-----:R-:W-:-:S05]  /*0300*/  IMAD.WIDE R20, R34, 0x8, R20 ;  /* 0x0000000822147825 */ /* 0x001fca00078e0214 */
[----:B------:R-:W2:Y:S01]  /*0310*/  LDG.E.64 R10, desc[UR4][R20.64] ;  /* 0x00000004140a7981 */ /* 0x000ea2000c1e1b00 */
[----:B-1----:R-:W-:-:S04]  /*0320*/  IMAD.WIDE R36, R34, 0x8, R36 ;  /* 0x0000000822247825 */ /* 0x002fc800078e0224 */
[----:B------:R-:W-:Y:S01]  /*0330*/  HFMA2 R13, -RZ, RZ, 0, 2.3365020751953125e-05 ;  /* 0x00000188ff0d7431 */ /* 0x000fe200000001ff */
[----:B------:R-:W3:Y:S04]  /*0340*/  LDG.E.64 R24, desc[UR4][R20.64+0x8] ;  /* 0x0000080414187981 */ /* 0x000ee8000c1e1b00 */
[----:B------:R-:W4:Y:S04]  /*0350*/  LDG.E.64 R14, desc[UR4][R36.64] ;  /* 0x00000004240e7981 */ /* 0x000f28000c1e1b00 */
[----:B------:R-:W5:Y:S01]  /*0360*/  LDG.E.64 R22, desc[UR4][R36.64+0x8] ;  /* 0x0000080424167981 */ /* 0x000f62000c1e1b00 */
[----:B------:R-:W-:-:S03]  /*0370*/  IMAD R32, R30, 0x8, R13 ;  /* 0x000000081e207824 */ /* 0x000fc600078e020d */
[----:B------:R-:W3:Y:S01]  /*0380*/  LDG.E.64 R18, desc[UR4][R36.64+0x10] ;  /* 0x0000100424127981 */ /* 0x000ee2000c1e1b00 */
[----:B------:R-:W2:Y:S03]  /*0390*/  LDC.64 R12, c[0x3][R32] ;  /* 0x00c00000200c7b82 */ /* 0x000ea60000000a00 */
[----:B------:R-:W3:Y:S01]  /*03a0*/  LDG.E.64 R28, desc[UR4][R36.64+0x18] ;  /* 0x00001804241c7981 */ /* 0x000ee2000c1e1b00 */
[----:B--2---:R-:W-:-:S03]  /*03b0*/  DFMA R26, R10, R12, R26 ;  /* 0x0000000c0a1a722b */ /* 0x004fc6000000001a */
[----:B------:R-:W2:Y:S01]  /*03c0*/  LDG.E.64 R10, desc[UR4][R20.64+0x10] ;  /* 0x00001004140a7981 */ /* 0x000ea2000c1e1b00 */
[----:B----4-:R-:W-:Y:S01]  /*03d0*/  DFMA R14, R12, R14, R16 ;  /* 0x0000000e0c0e722b */ /* 0x010fe20000000010 */
[----:B------:R-:W5:Y:S02]  /*03e0*/  LDC.64 R12, c[0x3][R32+0x8] ;  /* 0x00c00200200c7b82 */ /* 0x000f640000000a00 */
[----:B------:R-:W4:Y:S05]  /*03f0*/  LDG.E.64 R16, desc[UR4][R20.64+0x18] ;  /* 0x0000180414107981 */ /* 0x000f2a000c1e1b00 */
[----:B-----5:R-:W-:Y:S02]  /*0400*/  DFMA R22, R12, R22, R14 ;  /* 0x000000160c16722b */ /* 0x020fe4000000000e */
[----:B------:R-:W5:Y:S01]  /*0410*/  LDG.E.64 R14, desc[UR4][R20.64+0x20] ;  /* 0x00002004140e7981 */ /* 0x000f62000c1e1b00 */
[----:B---3--:R-:W-:Y:S01]  /*0420*/  DFMA R24, R24, R12, R26 ;  /* 0x0000000c1818722b */ /* 0x008fe2000000001a */
[----:B------:R-:W0:Y:S04]  /*0430*/  LDC.64 R12, c[0x3][R32+0x10] ;  /* 0x00c00400200c7b82 */ /* 0x000e280000000a00 */
[----:B0-----:R-:W-:-:S04]  /*0440*/  DFMA R18, R12, R18, R22 ;  /* 0x000000120c12722b */ /* 0x001fc80000000016 */
[----:B------:R-:W5:Y:S01]  /*0450*/  LDC.64 R26, c[0x3][R32+0x20] ;  /* 0x00c00800201a7b82 */ /* 0x000f620000000a00 */
[----:B------:R-:W3:Y:S01]  /*0460*/  LDG.E.64 R22, desc[UR4][R36.64+0x38] ;  /* 0x0000380424167981 */ /* 0x000ee2000c1e1b00 */
[----:B--2---:R-:W-:-:S06]  /*0470*/  DFMA R10, R10, R12, R24 ;  /* 0x0000000c0a0a722b */ /* 0x004fcc0000000018 */
[----:B------:R-:W4:Y:S01]  /*0480*/  LDC.64 R12, c[0x3][R32+0x18] ;  /* 0x00c00600200c7b82 */ /* 0x000f220000000a00 */
[----:B------:R-:W2:Y:S01]  /*0490*/  LDG.E.64 R24, desc[UR4][R36.64+0x20] ;  /* 0x0000200424187981 */ /* 0x000ea2000c1e1b00 */
[----:B----4-:R-:W-:-:S03]  /*04a0*/  DFMA R16, R16, R12, R10 ;  /* 0x0000000c1010722b */ /* 0x010fc6000000000a */
[----:B------:R-:W4:Y:S01]  /*04b0*/  LDG.E.64 R10, desc[UR4][R20.64+0x28] ;  /* 0x00002804140a7981 */ /* 0x000f22000c1e1b00 */
[----:B------:R-:W-:-:S03]  /*04c0*/  DFMA R28, R12, R28, R18 ;  /* 0x0000001c0c1c722b */ /* 0x000fc60000000012 */
[----:B------:R-:W3:Y:S01]  /*04d0*/  LDG.E.64 R12, desc[UR4][R36.64+0x28] ;  /* 0x00002804240c7981 */ /* 0x000ee2000c1e1b00 */
[----:B-----5:R-:W-:-:S03]  /*04e0*/  DFMA R14, R14, R26, R16 ;  /* 0x0000001a0e0e722b */ /* 0x020fc60000000010 */
[----:B------:R-:W5:Y:S04]  /*04f0*/  LDG.E.64 R18, desc[UR4][R36.64+0x30] ;  /* 0x0000300424127981 */ /* 0x000f68000c1e1b00 */
[----:B------:R-:W5:Y:S04]  /*0500*/  LDG.E.64 R16, desc[UR4][R20.64+0x30] ;  /* 0x0000300414107981 */ /* 0x000f68000c1e1b00 */
[----:B------:R-:W5:Y:S01]  /*0510*/  LDG.E.64 R20, desc[UR4][R20.64+0x38] ;  /* 0x0000380414147981 */ /* 0x000f62000c1e1b00 */
[----:B------:R-:W-:-:S04]  /*0520*/  IADD3 R4, PT, PT, R4, 0x8, RZ ;  /* 0x0000000804047810 */ /* 0x000fc80007ffe0ff */
[----:B------:R-:W-:Y:S01]  /*0530*/  ISETP.NE.AND P2, PT, R4, RZ, PT ;  /* 0x000000ff0400720c */ /* 0x000fe20003f45270 */
[----:B------:R-:W-:Y:S01]  /*0540*/  VIADD R6, R6, 0x8 ;  /* 0x0000000806067836 */ /* 0x000fe20000000000 */
[----:B------:R-:W-:Y:S01]  /*0550*/  IADD3 R30, PT, PT, R30, 0x8, RZ ;  /* 0x000000081e1e7810 */ /* 0x000fe20007ffe0ff */
[----:B------:R-:W-:Y:S01]  /*0560*/  VIADD R34, R34, 0x8 ;  /* 0x0000000822227836 */ /* 0x000fe20000000000 */
[----:B--2---:R-:W-:Y:S01]  /*0570*/  DFMA R24, R26, R24, R28 ;  /* 0x000000181a18722b */ /* 0x004fe2000000001c */
[----:B------:R-:W4:Y:S08]  /*0580*/  LDC.64 R26, c[0x3][R32+0x28] ;  /* 0x00c00a00201a7b82 */ /* 0x000f300000000a00 */
[----:B------:R-:W5:Y:S01]  /*0590*/  LDC.64 R28, c[0x3][R32+0x30] ;  /* 0x00c00c00201c7b82 */ /* 0x000f620000000a00 */
[----:B----4-:R-:W-:-:S07]  /*05a0*/  DFMA R10, R10, R26, R14 ;  /* 0x0000001a0a0a722b */ /* 0x010fce000000000e */
[----:B------:R-:W0:Y:S01]  /*05b0*/  LDC.64 R14, c[0x3][R32+0x38] ;  /* 0x00c00e00200e7b82 */ /* 0x000e220000000a00 */
[----:B---3--:R-:W-:Y:S02]  /*05c0*/  DFMA R12, R26, R12, R24 ;  /* 0x0000000c1a0c722b */ /* 0x008fe40000000018 */
[----:B-----5:R-:W-:-:S06]  /*05d0*/  DFMA R10, R16, R28, R10 ;  /* 0x0000001c100a722b */ /* 0x020fcc000000000a */
[----:B------:R-:W-:Y:S02]  /*05e0*/  DFMA R12, R28, R18, R12 ;  /* 0x000000121c0c722b */ /* 0x000fe4000000000c */
[----:B0-----:R-:W-:-:S06]  /*05f0*/  DFMA R26, R20, R14, R10 ;  /* 0x0000000e141a722b */ /* 0x001fcc000000000a */
[----:B------:R-:W-:Y:S01]  /*0600*/  DFMA R16, R14, R22, R12 ;  /* 0x000000160e10722b */ /* 0x000fe2000000000c */
[----:B------:R-:W-:Y:S10]  /*0610*/  @P2 BRA `(.L_x_8) ;  /* 0xfffffffc00302947 */ /* 0x000ff4000383ffff */
.L_x_7:
[----:B------:R-:W-:Y:S01]  /*0620*/  IADD3 R7, PT, PT, R7, 0x1, RZ ;  /* 0x0000000107077810 */ /* 0x000fe20007ffe0ff */
[----:B------:R-:W-:Y:S06]  /*0630*/  @!P1 BRA `(.L_x_9) ;  /* 0x0000000400189947 */ /* 0x000fec0003800000 */
[----:B------:R-:W-:-:S05]  /*0640*/  VIADD R4, R8, 0xffffffff ;  /* 0xffffffff08047836 */ /* 0x000fca0000000000 */
[----:B------:R-:W-:-:S13]  /*0650*/  ISETP.GE.U32.AND P1, PT, R4, 0x3, PT ;  /* 0x000000030400780c */ /* 0x000fda0003f26070 */
[----:B------:R-:W-:Y:S05]  /*0660*/  @!P1 BRA `(.L_x_10) ;  /* 0x0000000000749947 */ /* 0x000fea0003800000 */
[----:B------:R-:W0:Y:S01]  /*0670*/  LDC.64 R20, c[0x0][0x380] ;  /* 0x0000e000ff147b82 */ /* 0x000e220000000a00 */
[----:B------:R-:W-:-:S07]  /*0680*/  IADD3 R11, PT, PT, R31, R6, RZ ;  /* 0x000000061f0b7210 */ /* 0x000fce0007ffe0ff */
[----:B------:R-:W1:Y:S01]  /*0690*/  LDC.64 R36, c[0x0][0x388] ;  /* 0x0000e200ff247b82 */ /* 0x000e620000000a00 */
[----:B0-----:R-:W-:-:S05]  /*06a0*/  IMAD.WIDE R20, R11, 0x8, R20 ;  /* 0x000000080b147825 */ /* 0x001fca00078e0214 */
[----:B------:R-:W2:Y:S01]  /*06b0*/  LDG.E.64 R34, desc[UR4][R20.64] ;  /* 0x0000000414227981 */ /* 0x000ea2000c1e1b00 */
[----:B-1----:R-:W-:-:S03]  /*06c0*/  IMAD.WIDE R36, R11, 0x8, R36 ;  /* 0x000000080b247825 */ /* 0x002fc600078e0224 */
[----:B------:R-:W3:Y:S04]  /*06d0*/  LDG.E.64 R14, desc[UR4][R20.64+0x10] ;  /* 0x00001004140e7981 */ /* 0x000ee8000c1e1b00 */
[----:B------:R-:W4:Y:S04]  /*06e0*/  LDG.E.64 R24, desc[UR4][R36.64] ;  /* 0x0000000424187981 */ /* 0x000f28000c1e1b00 */
[----:B------:R-:W5:Y:S04]  /*06f0*/  LDG.E.64 R10, desc[UR4][R20.64+0x8] ;  /* 0x00000804140a7981 */ /* 0x000f68000c1e1b00 */
[----:B------:R-:W3:Y:S04]  /*0700*/  LDG.E.64 R12, desc[UR4][R36.64+0x8] ;  /* 0x00000804240c7981 */ /* 0x000ee8000c1e1b00 */
[----:B------:R-:W3:Y:S04]  /*0710*/  LDG.E.64 R18, desc[UR4][R36.64+0x10] ;  /* 0x0000100424127981 */ /* 0x000ee8000c1e1b00 */
[----:B------:R-:W3:Y:S04]  /*0720*/  LDG.E.64 R20, desc[UR4][R20.64+0x18] ;  /* 0x0000180414147981 */ /* 0x000ee8000c1e1b00 */
[----:B------:R-:W3:Y:S01]  /*0730*/  LDG.E.64 R22, desc[UR4][R36.64+0x18] ;  /* 0x0000180424167981 */ /* 0x000ee2000c1e1b00 */
[----:B------:R-:W-:Y:S01]  /*0740*/  MOV R29, 0x188 ;  /* 0x00000188001d7802 */ /* 0x000fe20000000f00 */
[----:B------:R-:W-:-:S04]  /*0750*/  IMAD.IADD R4, R33, 0x1, R6 ;  /* 0x0000000121047824 */ /* 0x000fc800078e0206 */
[----:B------:R-:W-:-:S04]  /*0760*/  IMAD R4, R4, 0x8, R29 ;  /* 0x0000000804047824 */ /* 0x000fc800078e021d */
[----:B------:R-:W2:Y:S01]  /*0770*/  LDC.64 R28, c[0x3][R4] ;  /* 0x00c00000041c7b82 */ /* 0x000ea20000000a00 */
[----:B------:R-:W-:Y:S01]  /*0780*/  IADD3 R6, PT, PT, R6, 0x4, RZ ;  /* 0x0000000406067810 */ /* 0x000fe20007ffe0ff */
[----:B--2---:R-:W-:-:S06]  /*0790*/  DFMA R34, R34, R28, R26 ;  /* 0x0000001c2222722b */ /* 0x004fcc000000001a */
[----:B------:R-:W5:Y:S01]  /*07a0*/  LDC.64 R26, c[0x3][R4+0x8] ;  /* 0x00c00200041a7b82 */ /* 0x000f620000000a00 */
[----:B----4-:R-:W-:-:S07]  /*07b0*/  DFMA R28, R28, R24, R16 ;  /* 0x000000181c1c722b */ /* 0x010fce0000000010 */
[----:B------:R-:W0:Y:S08]  /*07c0*/  LDC.64 R24, c[0x3][R4+0x10] ;  /* 0x00c0040004187b82 */ /* 0x000e300000000a00 */
[----:B------:R-:W1:Y:S01]  /*07d0*/  LDC.64 R16, c[0x3][R4+0x18] ;  /* 0x00c0060004107b82 */ /* 0x000e620000000a00 */
[----:B-----5:R-:W-:Y:S02]  /*07e0*/  DFMA R10, R10, R26, R34 ;  /* 0x0000001a0a0a722b */ /* 0x020fe40000000022 */
[----:B---3--:R-:W-:-:S06]  /*07f0*/  DFMA R12, R26, R12, R28 ;  /* 0x0000000c1a0c722b */ /* 0x008fcc000000001c */
[----:B0-----:R-:W-:Y:S02]  /*0800*/  DFMA R10, R14, R24, R10 ;  /* 0x000000180e0a722b */ /* 0x001fe4000000000a */
[----:B------:R-:W-:-:S06]  /*0810*/  DFMA R12, R24, R18, R12 ;  /* 0x00000012180c722b */ /* 0x000fcc000000000c */
[----:B-1----:R-:W-:Y:S02]  /*0820*/  DFMA R26, R20, R16, R10 ;  /* 0x00000010141a722b */ /* 0x002fe4000000000a */
[----:B------:R-:W-:-:S11]  /*0830*/  DFMA R16, R16, R22, R12 ;  /* 0x000000161010722b */ /* 0x000fd6000000000c */
.L_x_10:
[----:B------:R-:W-:-:S05]  /*0840*/  VIADD R4, R9, 0x1 ;  /* 0x0000000109047836 */ /* 0x000fca0000000000 */
[----:B------:R-:W-:-:S13]  /*0850*/  LOP3.LUT P1, R4, R4, 0x3, RZ, 0xc0, !PT ;  /* 0x0000000304047812 */ /* 0x000fda000782c0ff */
[----:B------:R-:W-:Y:S05]  /*0860*/  @!P1 BRA `(.L_x_9) ;  /* 0x00000000008c9947 */ /* 0x000fea0003800000 */
[----:B------:R-:W0:Y:S01]  /*0870*/  LDC.64 R34, c[0x0][0x380] ;  /* 0x0000e000ff227b82 */ /* 0x000e220000000a00 */
[----:B------:R-:W-:Y:S02]  /*0880*/  ISETP.NE.AND P1, PT, R4, 0x1, PT ;  /* 0x000000010400780c */ /* 0x000fe40003f25270 */
[----:B------:R-:W-:-:S04]  /*0890*/  LOP3.LUT R9, R9, 0x1, RZ, 0xc0, !PT ;  /* 0x0000000109097812 */ /* 0x000fc800078ec0ff */
[----:B------:R-:W-:Y:S01]  /*08a0*/  ISETP.NE.U32.AND P2, PT, R9, 0x1, PT ;  /* 0x000000010900780c */ /* 0x000fe20003f45070 */
[----:B------:R-:W1:Y:S06]  /*08b0*/  LDC.64 R24, c[0x0][0x388] ;  /* 0x0000e200ff187b82 */ /* 0x000e6c0000000a00 */
[----:B------:R-:W-:Y:S01]  /*08c0*/  @P1 IADD3 R15, PT, PT, R31, R6, RZ ;  /* 0x000000061f0f1210 */ /* 0x000fe20007ffe0ff */
[----:B------:R-:W-:Y:S01]  /*08d0*/  @P1 IMAD.IADD R4, R33, 0x1, R6 ;  /* 0x0000000121041824 */ /* 0x000fe200078e0206 */
[----:B------:R-:W2:Y:S08]  /*08e0*/  LDC.64 R12, c[0x0][0x380] ;  /* 0x0000e000ff0c7b82 */ /* 0x000eb00000000a00 */
[----:B------:R-:W3:Y:S01]  /*08f0*/  LDC.64 R10, c[0x0][0x388] ;  /* 0x0000e200ff0a7b82 */ /* 0x000ee20000000a00 */
[----:B0-----:R-:W-:Y:S01]  /*0900*/  @P1 IMAD.WIDE R34, R15, 0x8, R34 ;  /* 0x000000080f221825 */ /* 0x001fe200078e0222 */
[----:B------:R-:W-:-:S04]  /*0910*/  @P1 IADD3 R6, PT, PT, R6, 0x2, RZ ;  /* 0x0000000206061810 */ /* 0x000fc80007ffe0ff */
[----:B------:R-:W4:Y:S01]  /*0920*/  @P1 LDG.E.64 R20, desc[UR4][R34.64+0x8] ;  /* 0x0000080422141981 */ /* 0x000f22000c1e1b00 */
[----:B-1----:R-:W-:-:S03]  /*0930*/  @P1 IMAD.WIDE R24, R15, 0x8, R24 ;  /* 0x000000080f181825 */ /* 0x002fc600078e0218 */
[----:B------:R-:W5:Y:S04]  /*0940*/  @P1 LDG.E.64 R14, desc[UR4][R34.64] ;  /* 0x00000004220e1981 */ /* 0x000f68000c1e1b00 */
[----:B------:R-:W4:Y:S01]  /*0950*/  @P1 LDG.E.64 R18, desc[UR4][R24.64] ;  /* 0x0000000418121981 */ /* 0x000f22000c1e1b00 */
[----:B------:R-:W-:-:S03]  /*0960*/  @P2 IMAD.IADD R31, R31, 0x1, R6 ;  /* 0x000000011f1f2824 */ /* 0x000fc600078e0206 */
[----:B------:R0:W4:Y:S01]  /*0970*/  @P1 LDG.E.64 R22, desc[UR4][R24.64+0x8] ;  /* 0x0000080418161981 */ /* 0x000122000c1e1b00 */
[----:B--2---:R-:W-:-:S04]  /*0980*/  @P2 IMAD.WIDE R12, R31, 0x8, R12 ;  /* 0x000000081f0c2825 */ /* 0x004fc800078e020c */
[----:B---3--:R-:W-:Y:S02]  /*0990*/  @P2 IMAD.WIDE R10, R31, 0x8, R10 ;  /* 0x000000081f0a2825 */ /* 0x008fe400078e020a */
[----:B------:R-:W2:Y:S04]  /*09a0*/  @P2 LDG.E.64 R12, desc[UR4][R12.64] ;  /* 0x000000040c0c2981 */ /* 0x000ea8000c1e1b00 */
[----:B------:R-:W3:Y:S01]  /*09b0*/  @P2 LDG.E.64 R10, desc[UR4][R10.64] ;  /* 0x000000040a0a2981 */ /* 0x000ee2000c1e1b00 */
[----:B------:R-:W-:-:S05]  /*09c0*/  @P1 MOV R9, 0x188 ;  /* 0x0000018800091802 */ /* 0x000fca0000000f00 */
[----:B------:R-:W-:-:S04]  /*09d0*/  @P1 IMAD R4, R4, 0x8, R9 ;  /* 0x0000000804041824 */ /* 0x000fc800078e0209 */
[----:B------:R-:W5:Y:S01]  /*09e0*/  @P1 LDC.64 R28, c[0x3][R4] ;  /* 0x00c00000041c1b82 */ /* 0x000f620000000a00 */
[----:B------:R-:W-:Y:S01]  /*09f0*/  @P2 IADD3 R33, PT, PT, R33, R6, RZ ;  /* 0x0000000621212210 */ /* 0x000fe20007ffe0ff */
[----:B------:R-:W-:-:S06]  /*0a00*/  @P2 IMAD.MOV.U32 R6, RZ, RZ, 0x188 ;  /* 0x00000188ff062424 */ /* 0x000fcc00078e00ff */
[----:B------:R-:W1:Y:S01]  /*0a10*/  @P1 LDC.64 R30, c[0x3][R4+0x8] ;  /* 0x00c00200041e1b82 */ /* 0x000e620000000a00 */
[----:B0-----:R-:W-:-:S07]  /*0a20*/  @P2 LEA R24, R33, R6, 0x3 ;  /* 0x0000000621182211 */ /* 0x001fce00078e18ff */
[----:B------:R-:W2:Y:S01]  /*0a30*/  @P2 LDC.64 R24, c[0x3][R24] ;  /* 0x00c0000018182b82 */ /* 0x000ea20000000a00 */
[----:B-----5:R-:W-:Y:S02]  /*0a40*/  @P1 DFMA R14, R14, R28, R26 ;  /* 0x0000001c0e0e122b */ /* 0x020fe4000000001a */
[----:B----4-:R-:W-:-:S06]  /*0a50*/  @P1 DFMA R18, R28, R18, R16 ;  /* 0x000000121c12122b */ /* 0x010fcc0000000010 */
[----:B-1----:R-:W-:Y:S02]  /*0a60*/  @P1 DFMA R26, R20, R30, R14 ;  /* 0x0000001e141a122b */ /* 0x002fe4000000000e */
[----:B------:R-:W-:-:S06]  /*0a70*/  @P1 DFMA R16, R30, R22, R18 ;  /* 0x000000161e10122b */ /* 0x000fcc0000000012 */
[----:B--2---:R-:W-:Y:S02]  /*0a80*/  @P2 DFMA R26, R12, R24, R26 ;  /* 0x000000180c1a222b */ /* 0x004fe4000000001a */
[----:B---3--:R-:W-:-:S11]  /*0a90*/  @P2 DFMA R16, R24, R10, R16 ;  /* 0x0000000a1810222b */ /* 0x008fd60000000010 */
.L_x_9:
[----:B------:R-:W-:Y:S05]  /*0aa0*/  @P0 BRA `(.L_x_11) ;  /* 0xfffffff400c00947 */ /* 0x000fea000383ffff */
.L_x_6:
[----:B------:R-:W0:Y:S01]  /*0ab0*/  LDC.64 R4, c[0x0][0x390] ;  /* 0x0000e400ff047b82 */ /* 0x000e220000000a00 */
[----:B------:R-:W1:Y:S07]  /*0ac0*/  LDCU UR6, c[0x0][0x3a8] ;  /* 0x00007500ff0677ac */ /* 0x000e6e0008000800 */
[----:B------:R-:W2:Y:S01]  /*0ad0*/  LDC.64 R6, c[0x0][0x398] ;  /* 0x0000e600ff067b82 */ /* 0x000ea20000000a00 */
[----:B-1----:R-:W-:-:S04]  /*0ae0*/  IMAD R9, R0, UR6, R3 ;  /* 0x0000000600097c24 */ /* 0x002fc8000f8e0203 */
[----:B0-----:R-:W-:-:S05]  /*0af0*/  IMAD.WIDE R2, R9, 0x8, R4 ;  /* 0x0000000809027825 */ /* 0x001fca00078e0204 */
[----:B------:R-:W-:Y:S01]  /*0b00*/  STG.E.64 desc[UR4][R2.64], R26 ;  /* 0x0000001a02007986 */ /* 0x000fe2000c101b04 */
[----:B--2---:R-:W-:-:S05]  /*0b10*/  IMAD.WIDE R4, R9, 0x8, R6 ;  /* 0x0000000809047825 */ /* 0x004fca00078e0206 */
[----:B------:R-:W-:Y:S01]  /*0b20*/  STG.E.64 desc[UR4][R4.64], R16 ;  /* 0x0000001004007986 */ /* 0x000fe2000c101b04 */
[----:B------:R-:W-:Y:S05]  /*0b30*/  EXIT ;  /* 0x000000000000794d */ /* 0x000fea0003800000 */
.L_x_12:
        /* <DEDUP_REMOVED lines=12> */
.L_x_22:


//--------------------- .text._Z21ndConvolutionGradientPdS_S_S_S_S_iiii --------------------------
	.section	.text._Z21ndConvolutionGradientPdS_S_S_S_S_iiii,"ax",@progbits
	.align	128
        .global         _Z21ndConvolutionGradientPdS_S_S_S_S_iiii
        .type           _Z21ndConvolutionGradientPdS_S_S_S_S_iiii,@function
        .size           _Z21ndConvolutionGradientPdS_S_S_S_S_iiii,(.L_x_23 - _Z21ndConvolutionGradientPdS_S_S_S_S_iiii)
        .other          _Z21ndConvolutionGradientPdS_S_S_S_S_iiii,@"STO_CUDA_ENTRY STV_DEFAULT"
_Z21ndConvolutionGradientPdS_S_S_S_S_iiii:
.text._Z21ndConvolutionGradientPdS_S_S_S_S_iiii:
        /* <DEDUP_REMOVED lines=13> */
[----:B------:R-:W0:Y:S01]  /*00d0*/  LDCU UR4, c[0x0][0x3b4] ;  /* 0x00007680ff0477ac */ /* 0x000e220008000800 */
[----:B------:R-:W-:Y:S02]  /*00e0*/  CS2R R20, SRZ ;  /* 0x0000000000147805 */ /* 0x000fe4000001ff00 */
[----:B------:R-:W-:Y:S02]  /*00f0*/  CS2R R12, SRZ ;  /* 0x00000000000c7805 */ /* 0x000fe4000001ff00 */
[----:B------:R-:W-:Y:S01]  /*0100*/  CS2R R14, SRZ ;  /* 0x00000000000e7805 */ /* 0x000fe2000001ff00 */
[----:B------:R-:W1:Y:S01]  /*0110*/  LDCU.64 UR10, c[0x0][0x358] ;  /* 0x00006b00ff0a77ac */ /* 0x000e620008000a00 */
[----:B0-----:R-:W-:-:S04]  /*0120*/  ULEA.HI UR4, UR4, UR4, URZ, 0x1 ;  /* 0x0000000404047291 */ /* 0x001fc8000f8f08ff */
[----:B------:R-:W-:-:S04]  /*0130*/  USHF.R.S32.HI UR4, URZ, 0x1, UR4 ;  /* 0x00000001ff047899 */ /* 0x000fc80008011404 */
[----:B------:R-:W-:-:S04]  /*0140*/  UIADD3 UR6, UPT, UPT, -UR4, URZ, URZ ;  /* 0x000000ff04067290 */ /* 0x000fc8000fffe1ff */
[----:B------:R-:W-:-:S09]  /*0150*/  UISETP.GE.AND UP0, UPT, UR4, UR6, UPT ;  /* 0x000000060400728c */ /* 0x000fd2000bf06270 */
[----:B-1----:R-:W-:Y:S05]  /*0160*/  BRA.U !UP0, `(.L_x_13) ;  /* 0x0000000908ec7547 */ /* 0x002fea000b800000 */
[----:B------:R-:W-:Y:S01]  /*0170*/  UIADD3 UR5, UPT, UPT, UR4, 0x1, UR4 ;  /* 0x0000000104057890 */ /* 0x000fe2000fffe004 */
[----:B------:R-:W-:Y:S02]  /*0180*/  MOV R5, UR6 ;  /* 0x0000000600057c02 */ /* 0x000fe40008000f00 */
[----:B------:R-:W-:Y:S02]  /*0190*/  CS2R R14, SRZ ;  /* 0x00000000000e7805 */ /* 0x000fe4000001ff00 */
[----:B------:R-:W-:Y:S02]  /*01a0*/  CS2R R12, SRZ ;  /* 0x00000000000c7805 */ /* 0x000fe4000001ff00 */
[----:B------:R-:W-:Y:S01]  /*01b0*/  CS2R R20, SRZ ;  /* 0x0000000000147805 */ /* 0x000fe2000001ff00 */
[----:B------:R-:W-:-:S12]  /*01c0*/  ULOP3.LUT UR5, UR5, 0x7, URZ, 0xc0, !UPT ;  /* 0x0000000705057892 */ /* 0x000fd8000f8ec0ff */
.L_x_19:
[----:B------:R-:W0:Y:S01]  /*01d0*/  LDC.64 R28, c[0x0][0x3b0] ;  /* 0x0000ec00ff1c7b82 */ /* 0x000e220000000a00 */
[----:B------:R-:W-:Y:S02]  /*01e0*/  UIADD3 UR6, UPT, UPT, UR4, UR4, URZ ;  /* 0x0000000404067290 */ /* 0x000fe4000fffe0ff */
[----:B------:R-:W-:Y:S01]  /*01f0*/  IADD3 R2, PT, PT, R5, UR4, R0 ;  /* 0x0000000405027c10 */ /* 0x000fe2000fffe000 */
[----:B------:R-:W-:Y:S02]  /*0200*/  UIADD3 UR7, UPT, UPT, -UR4, URZ, URZ ;  /* 0x000000ff04077290 */ /* 0x000fe4000fffe1ff */
[----:B------:R-:W-:Y:S01]  /*0210*/  IADD3 R7, PT, PT, R3, UR4, RZ ;  /* 0x0000000403077c10 */ /* 0x000fe2000fffe0ff */
[----:B------:R-:W-:Y:S01]  /*0220*/  UISETP.GE.U32.AND UP1, UPT, UR6, 0x7, UPT ;  /* 0x000000070600788c */ /* 0x000fe2000bf26070 */
[C---:B------:R-:W-:Y:S01]  /*0230*/  IADD3 R4, PT, PT, R5.reuse, UR4, RZ ;  /* 0x0000000405047c10 */ /* 0x040fe2000fffe0ff */
[----:B------:R-:W-:Y:S01]  /*0240*/  UISETP.NE.AND UP0, UPT, UR5, URZ, UPT ;  /* 0x000000ff0500728c */ /* 0x000fe2000bf05270 */
[----:B------:R-:W-:Y:S01]  /*0250*/  ISETP.NE.AND P0, PT, R5, UR4, PT ;  /* 0x0000000405007c0c */ /* 0x000fe2000bf05270 */
[----:B0-----:R-:W-:-:S02]  /*0260*/  IMAD R26, R2, R28, R7 ;  /* 0x0000001c021a7224 */ /* 0x001fc400078e0207 */
[----:B------:R-:W-:-:S03]  /*0270*/  IMAD R27, R4, R29, UR4 ;  /* 0x00000004041b7e24 */ /* 0x000fc6000f8e021d */
[----:B------:R-:W-:Y:S07]  /*0280*/  BRA.U !UP1, `(.L_x_14) ;  /* 0x00000005092c7547 */ /* 0x000fee000b800000 */
[----:B------:R-:W-:Y:S01]  /*0290*/  UIADD3 UR8, UPT, UPT, -UR4, UR4, URZ ;  /* 0x0000000404087290 */ /* 0x000fe2000fffe1ff */
[----:B------:R-:W-:Y:S01]  /*02a0*/  IMAD R28, R2, R28, R3 ;  /* 0x0000001c021c7224 */ /* 0x000fe200078e0203 */
[----:B------:R-:W-:-:S04]  /*02b0*/  UIADD3 UR6, UPT, UPT, UR6, 0x1, URZ ;  /* 0x0000000106067890 */ /* 0x000fc8000fffe0ff */
[----:B------:R-:W-:Y:S01]  /*02c0*/  ULOP3.LUT UR6, UR6, 0xfffffff8, URZ, 0xc0, !UPT ;  /* 0xfffffff806067892 */ /* 0x000fe2000f8ec0ff */
[----:B------:R-:W-:-:S03]  /*02d0*/  IMAD R4, R4, R29, UR8 ;  /* 0x0000000804047e24 */ /* 0x000fc6000f8e021d */
[----:B------:R-:W-:-:S12]  /*02e0*/  UIADD3 UR6, UPT, UPT, -UR6, URZ, URZ ;  /* 0x000000ff06067290 */ /* 0x000fd8000fffe1ff */
.L_x_15:
[----:B------:R-:W0:Y:S08]  /*02f0*/  LDC.64 R6, c[0x0][0x380] ;  /* 0x0000e000ff067b82 */ /* 0x000e300000000a00 */
[----:B------:R-:W1:Y:S01]  /*0300*/  LDC.64 R8, c[0x0][0x388] ;  /* 0x0000e200ff087b82 */ /* 0x000e620000000a00 */
[----:B------:R-:W-:-:S07]  /*0310*/  SHF.L.U32 R2, R4, 0x3, RZ ;  /* 0x0000000304027819 */ /* 0x000fce00000006ff */
[----:B------:R-:W2:Y:S01]  /*0320*/  LDC.64 R10, c[0x0][0x390] ;  /* 0x0000e400ff0a7b82 */ /* 0x000ea20000000a00 */
[----:B0-----:R-:W-:-:S05]  /*0330*/  IMAD.WIDE R6, R28, 0x8, R6 ;  /* 0x000000081c067825 */ /* 0x001fca00078e0206 */
[----:B------:R-:W3:Y:S01]  /*0340*/  LDG.E.64 R22, desc[UR10][R6.64] ;  /* 0x0000000a06167981 */ /* 0x000ee2000c1e1b00 */
[----:B-1----:R-:W-:-:S05]  /*0350*/  IMAD.WIDE R8, R28, 0x8, R8 ;  /* 0x000000081c087825 */ /* 0x002fca00078e0208 */
[----:B------:R-:W4:Y:S01]  /*0360*/  LDG.E.64 R18, desc[UR10][R8.64] ;  /* 0x0000000a08127981 */ /* 0x000f22000c1e1b00 */
[----:B------:R-:W3:Y:S01]  /*0370*/  LDC.64 R16, c[0x3][R2] ;  /* 0x00c0000002107b82 */ /* 0x000ee20000000a00 */
[----:B--2---:R-:W-:Y:S02]  /*0380*/  IMAD.WIDE R10, R28, 0x8, R10 ;  /* 0x000000081c0a7825 */ /* 0x004fe400078e020a */
[----:B------:R-:W2:Y:S01]  /*0390*/  LDG.E.64 R24, desc[UR10][R8.64+0x8] ;  /* 0x0000080a08187981 */ /* 0x000ea2000c1e1b00 */
[----:B---3--:R-:W-:-:S03]  /*03a0*/  DFMA R20, R22, R16, R20 ;  /* 0x000000101614722b */ /* 0x008fc60000000014 */
[----:B------:R-:W3:Y:S01]  /*03b0*/  LDG.E.64 R22, desc[UR10][R10.64] ;  /* 0x0000000a0a167981 */ /* 0x000ee2000c1e1b00 */
[----:B----4-:R-:W-:-:S03]  /*03c0*/  DFMA R18, R16, R18, R12 ;  /* 0x000000121012722b */ /* 0x010fc6000000000c */
[----:B------:R-:W4:Y:S01]  /*03d0*/  LDG.E.64 R12, desc[UR10][R6.64+0x8] ;  /* 0x0000080a060c7981 */ /* 0x000f22000c1e1b00 */
[----:B---3--:R-:W-:Y:S01]  /*03e0*/  DFMA R16, R16, R22, R14 ;  /* 0x000000161010722b */ /* 0x008fe2000000000e */
[----:B------:R-:W4:Y:S02]  /*03f0*/  LDC.64 R14, c[0x3][R2+0x8] ;  /* 0x00c00200020e7b82 */ /* 0x000f240000000a00 */
[----:B------:R-:W3:Y:S01]  /*0400*/  LDG.E.64 R22, desc[UR10][R10.64+0x8] ;  /* 0x0000080a0a167981 */ /* 0x000ee2000c1e1b00 */
[----:B----4-:R-:W-:-:S03]  /*0410*/  DFMA R12, R12, R14, R20 ;  /* 0x0000000e0c0c722b */ /* 0x010fc60000000014 */
[----:B------:R-:W4:Y:S01]  /*0420*/  LDG.E.64 R20, desc[UR10][R6.64+0x10] ;  /* 0x0000100a06147981 */ /* 0x000f22000c1e1b00 */
[----:B--2---:R-:W-:-:S03]  /*0430*/  DFMA R24, R14, R24, R18 ;  /* 0x000000180e18722b */ /* 0x004fc60000000012 */
[----:B------:R-:W2:Y:S01]  /*0440*/  LDG.E.64 R18, desc[UR10][R8.64+0x10] ;  /* 0x0000100a08127981 */ /* 0x000ea2000c1e1b00 */
        /* <DEDUP_REMOVED lines=19> */
[----:B---3--:R-:W-:-:S03]  /*0580*/  DFMA R14, R16, R14, R22 ;  /* 0x0000000e100e722b */ /* 0x008fc60000000016 */
[----:B------:R-:W3:Y:S01]  /*0590*/  LDG.E.64 R22, desc[UR10][R10.64+0x28] ;  /* 0x0000280a0a167981 */ /* 0x000ee2000c1e1b00 */
[----:B----4-:R-:W-:Y:S01]  /*05a0*/  DFMA R12, R16, R12, R24 ;  /* 0x0000000c100c722b */ /* 0x010fe20000000018 */
[----:B------:R-:W2:Y:S02]  /*05b0*/  LDC.64 R16, c[0x3][R2+0x28] ;  /* 0x00c00a0002107b82 */ /* 0x000ea40000000a00 */
[----:B------:R-:W4:Y:S01]  /*05c0*/  LDG.E.64 R24, desc[UR10][R6.64+0x30] ;  /* 0x0000300a06187981 */ /* 0x000f22000c1e1b00 */
[----:B--2---:R-:W-:-:S03]  /*05d0*/  DFMA R18, R18, R16, R20 ;  /* 0x000000101212722b */ /* 0x004fc60000000014 */
[----:B------:R-:W2:Y:S01]  /*05e0*/  LDG.E.64 R20, desc[UR10][R8.64+0x28] ;  /* 0x0000280a08147981 */ /* 0x000ea2000c1e1b00 */
[----:B---3--:R-:W-:-:S03]  /*05f0*/  DFMA R22, R16, R22, R14 ;  /* 0x000000161016722b */ /* 0x008fc6000000000e */
[----:B------:R-:W3:Y:S04]  /*0600*/  LDG.E.64 R14, desc[UR10][R8.64+0x30] ;  /* 0x0000300a080e7981 */ /* 0x000ee8000c1e1b00 */
[----:B------:R-:W5:Y:S01]  /*0610*/  LDG.E.64 R8, desc[UR10][R8.64+0x38] ;  /* 0x0000380a08087981 */ /* 0x000f62000c1e1b00 */
[----:B--2---:R-:W-:Y:S01]  /*0620*/  DFMA R12, R16, R20, R12 ;  /* 0x00000014100c722b */ /* 0x004fe2000000000c */
[----:B------:R-:W4:Y:S02]  /*0630*/  LDC.64 R16, c[0x3][R2+0x30] ;  /* 0x00c00c0002107b82 */ /* 0x000f240000000a00 */
[----:B------:R-:W2:Y:S01]  /*0640*/  LDG.E.64 R20, desc[UR10][R6.64+0x38] ;  /* 0x0000380a06147981 */ /* 0x000ea2000c1e1b00 */
[----:B----4-:R-:W-:-:S03]  /*0650*/  DFMA R24, R24, R16, R18 ;  /* 0x000000101818722b */ /* 0x010fc60000000012 */
[----:B------:R-:W4:Y:S04]  /*0660*/  LDG.E.64 R18, desc[UR10][R10.64+0x30] ;  /* 0x0000300a0a127981 */ /* 0x000f28000c1e1b00 */
[----:B------:R-:W4:Y:S01]  /*0670*/  LDG.E.64 R10, desc[UR10][R10.64+0x38] ;  /* 0x0000380a0a0a7981 */ /* 0x000f22000c1e1b00 */
[----:B------:R-:W-:-:S04]  /*0680*/  UIADD3 UR6, UPT, UPT, UR6, 0x8, URZ ;  /* 0x0000000806067890 */ /* 0x000fc8000fffe0ff */
[----:B------:R-:W-:Y:S01]  /*0690*/  UISETP.NE.AND UP1, UPT, UR6, URZ, UPT ;  /* 0x000000ff0600728c */ /* 0x000fe2000bf25270 */
[----:B------:R-:W-:Y:S02]  /*06a0*/  IADD3 R4, PT, PT, R4, 0x8, RZ ;  /* 0x0000000804047810 */ /* 0x000fe40007ffe0ff */
[----:B------:R-:W-:Y:S01]  /*06b0*/  IADD3 R28, PT, PT, R28, 0x8, RZ ;  /* 0x000000081c1c7810 */ /* 0x000fe20007ffe0ff */
[----:B------:R-:W-:Y:S01]  /*06c0*/  UIADD3 UR7, UPT, UPT, UR7, 0x8, URZ ;  /* 0x0000000807077890 */ /* 0x000fe2000fffe0ff */
[----:B---3--:R-:W-:Y:S01]  /*06d0*/  DFMA R12, R16, R14, R12 ;  /* 0x0000000e100c722b */ /* 0x008fe2000000000c */
[----:B------:R-:W5:Y:S07]  /*06e0*/  LDC.64 R14, c[0x3][R2+0x38] ;  /* 0x00c00e00020e7b82 */ /* 0x000f6e0000000a00 */
[----:B-----5:R-:W-:-:S02]  /*06f0*/  DFMA R12, R14, R8, R12 ;  /* 0x000000080e0c722b */ /* 0x020fc4000000000c */
[----:B--2---:R-:W-:Y:S02]  /*0700*/  DFMA R20, R20, R14, R24 ;  /* 0x0000000e1414722b */ /* 0x004fe40000000018 */
[----:B----4-:R-:W-:-:S08]  /*0710*/  DFMA R18, R16, R18, R22 ;  /* 0x000000121012722b */ /* 0x010fd00000000016 */
[----:B------:R-:W-:Y:S01]  /*0720*/  DFMA R14, R14, R10, R18 ;  /* 0x0000000a0e0e722b */ /* 0x000fe20000000012 */
[----:B------:R-:W-:Y:S10]  /*0730*/  BRA.U UP1, `(.L_x_15) ;  /* 0xfffffff901ec7547 */ /* 0x000ff4000b83ffff */
.L_x_14:
[----:B------:R-:W-:Y:S01]  /*0740*/  IADD3 R5, PT, PT, R5, 0x1, RZ ;  /* 0x0000000105057810 */ /* 0x000fe20007ffe0ff */
[----:B------:R-:W-:Y:S06]  /*0750*/  BRA.U !UP0, `(.L_x_16) ;  /* 0x0000000508687547 */ /* 0x000fec000b800000 */
[----:B------:R-:W-:Y:S02]  /*0760*/  UIADD3 UR9, UPT, UPT, UR5, -0x1, URZ ;  /* 0xffffffff05097890 */ /* 0x000fe4000fffe0ff */
[----:B------:R-:W-:Y:S02]  /*0770*/  UIADD3 UR8, UPT, UPT, UR4, UR4, URZ ;  /* 0x0000000404087290 */ /* 0x000fe4000fffe0ff */
[----:B------:R-:W-:Y:S02]  /*0780*/  UISETP.GE.U32.AND UP0, UPT, UR9, 0x3, UPT ;  /* 0x000000030900788c */ /* 0x000fe4000bf06070 */
[----:B------:R-:W-:-:S04]  /*0790*/  UIADD3 UR6, UPT, UPT, UR8, 0x1, URZ ;  /* 0x0000000108067890 */ /* 0x000fc8000fffe0ff */
[----:B------:R-:W-:-:S03]  /*07a0*/  ULOP3.LUT UP1, UR6, UR6, 0x3, URZ, 0xc0, !UPT ;  /* 0x0000000306067892 */ /* 0x000fc6000f82c0ff */
[----:B------:R-:W-:Y:S09]  /*07b0*/  BRA.U !UP0, `(.L_x_17) ;  /* 0x0000000108987547 */ /* 0x000ff2000b800000 */
[----:B------:R-:W0:Y:S01]  /*07c0*/  LDC.64 R6, c[0x0][0x380] ;  /* 0x0000e000ff067b82 */ /* 0x000e220000000a00 */
[----:B------:R-:W-:-:S07]  /*07d0*/  VIADD R9, R26, UR7 ;  /* 0x000000071a097c36 */ /* 0x000fce0008000000 */
[----:B------:R-:W1:Y:S08]  /*07e0*/  LDC.64 R16, c[0x0][0x388] ;  /* 0x0000e200ff107b82 */ /* 0x000e700000000a00 */
[----:B------:R-:W2:Y:S01]  /*07f0*/  LDC.64 R10, c[0x0][0x390] ;  /* 0x0000e400ff0a7b82 */ /* 0x000ea20000000a00 */
[----:B0-----:R-:W-:-:S05]  /*0800*/  IMAD.WIDE R6, R9, 0x8, R6 ;  /* 0x0000000809067825 */ /* 0x001fca00078e0206 */
[----:B------:R-:W3:Y:S01]  /*0810*/  LDG.E.64 R22, desc[UR10][R6.64] ;  /* 0x0000000a06167981 */ /* 0x000ee2000c1e1b00 */
[----:B-1----:R-:W-:-:S05]  /*0820*/  IMAD.WIDE R16, R9, 0x8, R16 ;  /* 0x0000000809107825 */ /* 0x002fca00078e0210 */
[----:B------:R-:W4:Y:S01]  /*0830*/  LDG.E.64 R28, desc[UR10][R16.64] ;  /* 0x0000000a101c7981 */ /* 0x000f22000c1e1b00 */
[----:B------:R-:W-:Y:S01]  /*0840*/  IADD3 R2, PT, PT, R27, UR7, RZ ;  /* 0x000000071b027c10 */ /* 0x000fe2000fffe0ff */
[----:B--2---:R-:W-:Y:S02]  /*0850*/  IMAD.WIDE R10, R9, 0x8, R10 ;  /* 0x00000008090a7825 */ /* 0x004fe400078e020a */
[----:B------:R-:W2:Y:S01]  /*0860*/  LDG.E.64 R24, desc[UR10][R16.64+0x8] ;  /* 0x0000080a10187981 */ /* 0x000ea2000c1e1b00 */
[----:B------:R-:W-:-:S03]  /*0870*/  SHF.L.U32 R2, R2, 0x3, RZ ;  /* 0x0000000302027819 */ /* 0x000fc600000006ff */
[----:B------:R-:W5:Y:S01]  /*0880*/  LDG.E.64 R18, desc[UR10][R10.64] ;  /* 0x0000000a0a127981 */ /* 0x000f62000c1e1b00 */
[----:B------:R-:W3:Y:S02]  /*0890*/  LDC.64 R8, c[0x3][R2] ;  /* 0x00c0000002087b82 */ /* 0x000ee40000000a00 */
[----:B---3--:R-:W-:Y:S01]  /*08a0*/  DFMA R22, R22, R8, R20 ;  /* 0x000000081616722b */ /* 0x008fe20000000014 */
[----:B------:R-:W3:Y:S01]  /*08b0*/  LDG.E.64 R20, desc[UR10][R6.64+0x8] ;  /* 0x0000080a06147981 */ /* 0x000ee2000c1e1b00 */
[----:B----4-:R-:W-:-:S03]  /*08c0*/  DFMA R28, R8, R28, R12 ;  /* 0x0000001c081c722b */ /* 0x010fc6000000000c */
[----:B------:R-:W4:Y:S01]  /*08d0*/  LDG.E.64 R12, desc[UR10][R10.64+0x8] ;  /* 0x0000080a0a0c7981 */ /* 0x000f22000c1e1b00 */
[----:B-----5:R-:W-:Y:S01]  /*08e0*/  DFMA R18, R8, R18, R14 ;  /* 0x000000120812722b */ /* 0x020fe2000000000e */
[----:B------:R-:W2:Y:S02]  /*08f0*/  LDC.64 R8, c[0x3][R2+0x8] ;  /* 0x00c0020002087b82 */ /* 0x000ea40000000a00 */
[----:B------:R-:W5:Y:S04]  /*0900*/  LDG.E.64 R14, desc[UR10][R6.64+0x10] ;  /* 0x0000100a060e7981 */ /* 0x000f68000c1e1b00 */
[----:B------:R-:W5:Y:S01]  /*0910*/  LDG.E.64 R6, desc[UR10][R6.64+0x18] ;  /* 0x0000180a06067981 */ /* 0x000f62000c1e1b00 */
[----:B--2---:R-:W-:-:S03]  /*0920*/  DFMA R24, R8, R24, R28 ;  /* 0x000000180818722b */ /* 0x004fc6000000001c */
[----:B------:R-:W2:Y:S01]  /*0930*/  LDG.E.64 R28, desc[UR10][R16.64+0x18] ;  /* 0x0000180a101c7981 */ /* 0x000ea2000c1e1b00 */
[----:B---3--:R-:W-:-:S03]  /*0940*/  DFMA R20, R20, R8, R22 ;  /* 0x000000081414722b */ /* 0x008fc60000000016 */
[----:B------:R-:W3:Y:S01]  /*0950*/  LDG.E.64 R22, desc[UR10][R10.64+0x18] ;  /* 0x0000180a0a167981 */ /* 0x000ee2000c1e1b00 */
[----:B----4-:R-:W-:-:S03]  /*0960*/  DFMA R18, R8, R12, R18 ;  /* 0x0000000c0812722b */ /* 0x010fc60000000012 */
[----:B------:R-:W4:Y:S04]  /*0970*/  LDG.E.64 R8, desc[UR10][R16.64+0x10] ;  /* 0x0000100a10087981 */ /* 0x000f28000c1e1b00 */
[----:B------:R0:W2:Y:S02]  /*0980*/  LDG.E.64 R12, desc[UR10][R10.64+0x10] ;  /* 0x0000100a0a0c7981 */ /* 0x0000a4000c1e1b00 */
[----:B0-----:R-:W5:Y:S02]  /*0990*/  LDC.64 R10, c[0x3][R2+0x10] ;  /* 0x00c00400020a7b82 */ /* 0x001f640000000a00 */
[----:B-----5:R-:W-:-:S06]  /*09a0*/  DFMA R20, R14, R10, R20 ;  /* 0x0000000a0e14722b */ /* 0x020fcc0000000014 */
[----:B------:R-:W0:Y:S01]  /*09b0*/  LDC.64 R14, c[0x3][R2+0x18] ;  /* 0x00c00600020e7b82 */ /* 0x000e220000000a00 */
[----:B------:R-:W-:Y:S01]  /*09c0*/  UIADD3 UR7, UPT, UPT, UR7, 0x4, URZ ;  /* 0x0000000407077890 */ /* 0x000fe2000fffe0ff */
[----:B0-----:R-:W-:Y:S02]  /*09d0*/  DFMA R20, R6, R14, R20 ;  /* 0x0000000e0614722b */ /* 0x001fe40000000014 */
[C---:B----4-:R-:W-:Y:S02]  /*09e0*/  DFMA R8, R10.reuse, R8, R24 ;  /* 0x000000080a08722b */ /* 0x050fe40000000018 */
[----:B--2---:R-:W-:-:S06]  /*09f0*/  DFMA R18, R10, R12, R18 ;  /* 0x0000000c0a12722b */ /* 0x004fcc0000000012 */
[C---:B------:R-:W-:Y:S02]  /*0a00*/  DFMA R12, R14.reuse, R28, R8 ;  /* 0x0000001c0e0c722b */ /* 0x040fe40000000008 */
[----:B---3--:R-:W-:-:S11]  /*0a10*/  DFMA R14, R14, R22, R18 ;  /* 0x000000160e0e722b */ /* 0x008fd60000000012 */
.L_x_17:
[----:B------:R-:W-:Y:S05]  /*0a20*/  BRA.U !UP1, `(.L_x_16) ;  /* 0x0000000109b47547 */ /* 0x000fea000b800000 */
[----:B------:R-:W-:Y:S02]  /*0a30*/  UISETP.NE.AND UP0, UPT, UR6, 0x1, UPT ;  /* 0x000000010600788c */ /* 0x000fe4000bf05270 */
[----:B------:R-:W-:-:S04]  /*0a40*/  ULOP3.LUT UR8, UR8, 0x1, URZ, 0xc0, !UPT ;  /* 0x0000000108087892 */ /* 0x000fc8000f8ec0ff */
[----:B------:R-:W-:-:S03]  /*0a50*/  UISETP.NE.U32.AND UP1, UPT, UR8, 0x1, UPT ;  /* 0x000000010800788c */ /* 0x000fc6000bf25070 */
[----:B------:R-:W-:Y:S08]  /*0a60*/  BRA.U !UP0, `(.L_x_18) ;  /* 0x0000000108607547 */ /* 0x000ff0000b800000 */
[----:B------:R-:W0:Y:S01]  /*0a70*/  LDC.64 R10, c[0x0][0x380] ;  /* 0x0000e000ff0a7b82 */ /* 0x000e220000000a00 */
[----:B------:R-:W-:-:S07]  /*0a80*/  IADD3 R7, PT, PT, R26, UR7, RZ ;  /* 0x000000071a077c10 */ /* 0x000fce000fffe0ff */
[----:B------:R-:W1:Y:S08]  /*0a90*/  LDC.64 R8, c[0x0][0x388] ;  /* 0x0000e200ff087b82 */ /* 0x000e700000000a00 */
[----:B------:R-:W2:Y:S01]  /*0aa0*/  LDC.64 R28, c[0x0][0x390] ;  /* 0x0000e400ff1c7b82 */ /* 0x000ea20000000a00 */
[----:B0-----:R-:W-:-:S05]  /*0ab0*/  IMAD.WIDE R10, R7, 0x8, R10 ;  /* 0x00000008070a7825 */ /* 0x001fca00078e020a */
[----:B------:R-:W3:Y:S01]  /*0ac0*/  LDG.E.64 R22, desc[UR10][R10.64] ;  /* 0x0000000a0a167981 */ /* 0x000ee2000c1e1b00 */
[----:B-1----:R-:W-:-:S05]  /*0ad0*/  IMAD.WIDE R8, R7, 0x8, R8 ;  /* 0x0000000807087825 */ /* 0x002fca00078e0208 */
[----:B------:R-:W4:Y:S01]  /*0ae0*/  LDG.E.64 R18, desc[UR10][R8.64] ;  /* 0x0000000a08127981 */ /* 0x000f22000c1e1b00 */
[----:B--2---:R-:W-:-:S03]  /*0af0*/  IMAD.WIDE R28, R7, 0x8, R28 ;  /* 0x00000008071c7825 */ /* 0x004fc600078e021c */
[----:B------:R-:W2:Y:S04]  /*0b00*/  LDG.E.64 R10, desc[UR10][R10.64+0x8] ;  /* 0x0000080a0a0a7981 */ /* 0x000ea8000c1e1b00 */
[----:B------:R-:W5:Y:S04]  /*0b10*/  LDG.E.64 R16, desc[UR10][R28.64] ;  /* 0x0000000a1c107981 */ /* 0x000f68000c1e1b00 */
[----:B------:R-:W2:Y:S04]  /*0b20*/  LDG.E.64 R8, desc[UR10][R8.64+0x8] ;  /* 0x0000080a08087981 */ /* 0x000ea8000c1e1b00 */
[----:B------:R-:W2:Y:S01]  /*0b30*/  LDG.E.64 R6, desc[UR10][R28.64+0x8] ;  /* 0x0000080a1c067981 */ /* 0x000ea2000c1e1b00 */
[----:B------:R-:W-:-:S05]  /*0b40*/  VIADD R2, R27, UR7 ;  /* 0x000000071b027c36 */ /* 0x000fca0008000000 */
[----:B------:R-:W-:-:S04]  /*0b50*/  SHF.L.U32 R2, R2, 0x3, RZ ;  /* 0x0000000302027819 */ /* 0x000fc800000006ff */
[----:B------:R-:W3:Y:S01]  /*0b60*/  LDC.64 R24, c[0x3][R2] ;  /* 0x00c0000002187b82 */ /* 0x000ee20000000a00 */
[----:B------:R-:W-:Y:S01]  /*0b70*/  UIADD3 UR7, UPT, UPT, UR7, 0x2, URZ ;  /* 0x0000000207077890 */ /* 0x000fe2000fffe0ff */
[----:B---3--:R-:W-:-:S06]  /*0b80*/  DFMA R20, R22, R24, R20 ;  /* 0x000000181614722b */ /* 0x008fcc0000000014 */
[----:B------:R-:W2:Y:S01]  /*0b90*/  LDC.64 R22, c[0x3][R2+0x8] ;  /* 0x00c0020002167b82 */ /* 0x000ea20000000a00 */
[C---:B----4-:R-:W-:Y:S02]  /*0ba0*/  DFMA R12, R24.reuse, R18, R12 ;  /* 0x00000012180c722b */ /* 0x050fe4000000000c */
[----:B-----5:R-:W-:Y:S02]  /*0bb0*/  DFMA R14, R24, R16, R14 ;  /* 0x00000010180e722b */ /* 0x020fe4000000000e */
[----:B--2---:R-:W-:-:S04]  /*0bc0*/  DFMA R20, R10, R22, R20 ;  /* 0x000000160a14722b */ /* 0x004fc80000000014 */
[C---:B------:R-:W-:Y:S02]  /*0bd0*/  DFMA R12, R22.reuse, R8, R12 ;  /* 0x00000008160c722b */ /* 0x040fe4000000000c */
[----:B------:R-:W-:-:S11]  /*0be0*/  DFMA R14, R22, R6, R14 ;  /* 0x00000006160e722b */ /* 0x000fd6000000000e */
.L_x_18:
[----:B------:R-:W-:Y:S05]  /*0bf0*/  BRA.U !UP1, `(.L_x_16) ;  /* 0x0000000109407547 */ /* 0x000fea000b800000 */
[----:B------:R-:W0:Y:S01]  /*0c00*/  LDC.64 R6, c[0x0][0x380] ;  /* 0x0000e000ff067b82 */ /* 0x000e220000000a00 */
[----:B------:R-:W-:-:S07]  /*0c10*/  IADD3 R9, PT, PT, R26, UR7, RZ ;  /* 0x000000071a097c10 */ /* 0x000fce000fffe0ff */
[----:B------:R-:W1:Y:S08]  /*0c20*/  LDC.64 R10, c[0x0][0x388] ;  /* 0x0000e200ff0a7b82 */ /* 0x000e700000000a00 */
[----:B------:R-:W2:Y:S01]  /*0c30*/  LDC.64 R16, c[0x0][0x390] ;  /* 0x0000e400ff107b82 */ /* 0x000ea20000000a00 */
[----:B0-----:R-:W-:-:S06]  /*0c40*/  IMAD.WIDE R6, R9, 0x8, R6 ;  /* 0x0000000809067825 */ /* 0x001fcc00078e0206 */
[----:B------:R-:W3:Y:S01]  /*0c50*/  LDG.E.64 R6, desc[UR10][R6.64] ;  /* 0x0000000a06067981 */ /* 0x000ee2000c1e1b00 */
[----:B-1----:R-:W-:-:S06]  /*0c60*/  IMAD.WIDE R10, R9, 0x8, R10 ;  /* 0x00000008090a7825 */ /* 0x002fcc00078e020a */
[----:B------:R-:W4:Y:S01]  /*0c70*/  LDG.E.64 R10, desc[UR10][R10.64] ;  /* 0x0000000a0a0a7981 */ /* 0x000f22000c1e1b00 */
[----:B--2---:R-:W-:-:S06]  /*0c80*/  IMAD.WIDE R16, R9, 0x8, R16 ;  /* 0x0000000809107825 */ /* 0x004fcc00078e0210 */
[----:B------:R-:W2:Y:S01]  /*0c90*/  LDG.E.64 R16, desc[UR10][R16.64] ;  /* 0x0000000a10107981 */ /* 0x000ea2000c1e1b00 */
[----:B------:R-:W-:-:S04]  /*0ca0*/  IADD3 R27, PT, PT, R27, UR7, RZ ;  /* 0x000000071b1b7c10 */ /* 0x000fc8000fffe0ff */
[----:B------:R-:W-:-:S06]  /*0cb0*/  SHF.L.U32 R8, R27, 0x3, RZ ;  /* 0x000000031b087819 */ /* 0x000fcc00000006ff */
[----:B------:R-:W3:Y:S02]  /*0cc0*/  LDC.64 R8, c[0x3][R8] ;  /* 0x00c0000008087b82 */ /* 0x000ee40000000a00 */
[----:B---3--:R-:W-:Y:S02]  /*0cd0*/  DFMA R20, R6, R8, R20 ;  /* 0x000000080614722b */ /* 0x008fe40000000014 */
[C---:B----4-:R-:W-:Y:S02]  /*0ce0*/  DFMA R12, R8.reuse, R10, R12 ;  /* 0x0000000a080c722b */ /* 0x050fe4000000000c */
[----:B--2---:R-:W-:-:S11]  /*0cf0*/  DFMA R14, R8, R16, R14 ;  /* 0x00000010080e722b */ /* 0x004fd6000000000e */
.L_x_16:
[----:B------:R-:W-:Y:S05]  /*0d00*/  @P0 BRA `(.L_x_19) ;  /* 0xfffffff400300947 */ /* 0x000fea000383ffff */
[----:B------:R-:W-:-:S11]  /*0d10*/  DADD R14, R14, R14 ;  /* 0x000000000e0e7229 */ /* 0x000fd6000000000e */
.L_x_13:
[----:B------:R-:W0:Y:S01]  /*0d20*/  LDC.64 R4, c[0x0][0x398] ;  /* 0x0000e600ff047b82 */ /* 0x000e220000000a00 */
[----:B------:R-:W1:Y:S07]  /*0d30*/  LDCU UR4, c[0x0][0x3b8] ;  /* 0x00007700ff0477ac */ /* 0x000e6e0008000800 */
[----:B------:R-:W2:Y:S08]  /*0d40*/  LDC.64 R6, c[0x0][0x3a0] ;  /* 0x0000e800ff067b82 */ /* 0x000eb00000000a00 */
[----:B------:R-:W3:Y:S01]  /*0d50*/  LDC.64 R8, c[0x0][0x3a8] ;  /* 0x0000ea00ff087b82 */ /* 0x000ee20000000a00 */
[----:B-1----:R-:W-:-:S04]  /*0d60*/  IMAD R11, R0, UR4, R3 ;  /* 0x00000004000b7c24 */ /* 0x002fc8000f8e0203 */
[----:B0-----:R-:W-:-:S05]  /*0d70*/  IMAD.WIDE R2, R11, 0x8, R4 ;  /* 0x000000080b027825 */ /* 0x001fca00078e0204 */
[----:B------:R-:W-:Y:S01]  /*0d80*/  STG.E.64 desc[UR10][R2.64], R20 ;  /* 0x0000001402007986 */ /* 0x000fe2000c101b0a */
[----:B--2---:R-:W-:-:S05]  /*0d90*/  IMAD.WIDE R4, R11, 0x8, R6 ;  /* 0x000000080b047825 */ /* 0x004fca00078e0206 */
[----:B------:R-:W-:Y:S01]  /*0da0*/  STG.E.64 desc[UR10][R4.64], R12 ;  /* 0x0000000c04007986 */ /* 0x000fe2000c101b0a */
[----:B---3--:R-:W-:-:S05]  /*0db0*/  IMAD.WIDE R6, R11, 0x8, R8 ;  /* 0x000000080b067825 */ /* 0x008fca00078e0208 */
[----:B------:R-:W-:Y:S01]  /*0dc0*/  STG.E.64 desc[UR10][R6.64], R14 ;  /* 0x0000000e06007986 */ /* 0x000fe2000c101b0a */
[----:B------:R-:W-:Y:S05]  /*0dd0*/  EXIT ;  /* 0x000000000000794d */ /* 0x000fea0003800000 */
.L_x_20:
        /* <DEDUP_REMOVED lines=10> */
.L_x_23:


//--------------------- .nv.shared.reserved.0     --------------------------
	.section	.nv.shared.reserved.0,"aw",@nobits
	.weak		__nv_reservedSMEM_offset_0_alias
	.size		__nv_reservedSMEM_offset_0_alias, 0, 64
	.other		__nv_reservedSMEM_offset_0_alias,@"STO_CUDA_RESERVED_SHARED STV_DEFAULT"
__nv_reservedSMEM_offset_0_alias:
	.zero		0
	.zero		64


//--------------------- .nv.constant0._Z16gaborConvolutionPdS_S_S_Piiiiii --------------------------
	.section	.nv.constant0._Z16gaborConvolutionPdS_S_S_Piiiiii,"a",@progbits
	.sectionflags	@""
	.align	4
.nv.constant0._Z16gaborConvolutionPdS_S_S_Piiiiii:
	.zero		956


//--------------------- .nv.constant0._Z19ndConvolutionSinCosPdS_S_S_iiii --------------------------
	.section	.nv.constant0._Z19ndConvolutionSinCosPdS_S_S_iiii,"a",@progbits
	.sectionflags	@""
	.align	4
.nv.constant0._Z19ndConvolutionSinCosPdS_S_S_iiii:
	.zero		944


//--------------------- .nv.constant0._Z21ndConvolutionGradientPdS_S_S_S_S_iiii --------------------------
	.section	.nv.constant0._Z21ndConvolutionGradientPdS_S_S_S_S_iiii,"a",@progbits
	.sectionflags	@""
	.align	4
.nv.constant0._Z21ndConvolutionGradientPdS_S_S_S_S_iiii:
	.zero		960


//--------------------- SYMBOLS --------------------------

	.type		.nv.reservedSmem.offset0,@object
	.size		.nv.reservedSmem.offset0,0x4
